// auto-generated by cutlass_sweep.sparse_gemm — config: {"arch": "sm_100", "cluster_m": 2, "cluster_n": 1, "dtype": "fp16", "tile_k": 64, "tile_m": 256, "tile_n": 256}
#include "cutlass/cutlass.h"
#include "cutlass/gemm/collective/collective_builder.hpp"
#include "cutlass/gemm/device/gemm_universal_adapter.h"
#include "cutlass/gemm/kernel/gemm_universal.hpp"
#include "cutlass/epilogue/collective/collective_builder.hpp"

using Elem = cutlass::half_t;
using Acc  = float;
using TileShape    = cute::Shape<cute::_256, cute::_256, cute::_64>;
using ClusterShape = cute::Shape<cute::_2, cute::_1, cute::_1>;

using CollectiveEpilogue = typename cutlass::epilogue::collective::CollectiveBuilder<
    cutlass::arch::Sm100, cutlass::arch::OpClassSparseTensorOp,
    TileShape, ClusterShape,
    cutlass::epilogue::collective::EpilogueTileAuto,
    Acc, Acc,
    Acc, cutlass::layout::ColumnMajor, 128 / cutlass::sizeof_bits<Acc>::value,
    Acc, cutlass::layout::ColumnMajor, 128 / cutlass::sizeof_bits<Acc>::value,
    cutlass::epilogue::TmaWarpSpecialized2Sm
  >::CollectiveOp;

using CollectiveMainloop = typename cutlass::gemm::collective::CollectiveBuilder<
    cutlass::arch::Sm100, cutlass::arch::OpClassSparseTensorOp,
    Elem, cutlass::layout::RowMajor, 2 * 128 / cutlass::sizeof_bits<Elem>::value,
    Elem, cutlass::layout::ColumnMajor, 128 / cutlass::sizeof_bits<Elem>::value,
    Acc,
    TileShape, ClusterShape,
    cutlass::gemm::collective::StageCountAutoCarveoutEpi<CollectiveEpilogue>,
    cutlass::gemm::KernelSparseTmaWarpSpecialized2SmSm100
  >::CollectiveOp;

using GemmKernel = cutlass::gemm::kernel::GemmUniversal<
    cute::Shape<int,int,int,int>,
    CollectiveMainloop,
    CollectiveEpilogue
>;
using Gemm = cutlass::gemm::device::GemmUniversalAdapter<GemmKernel>;

auto* _anchor = &cutlass::device_kernel<GemmKernel>;


// ===== COMPILED SASS (sm_100a) =====

	.target	sm_100a

	.elftype	@"ET_EXEC"


//--------------------- .note.nv.tkinfo           --------------------------
	.section	.note.nv.tkinfo,"",@"SHT_NOTE"
	.sectionflags	@"SHF_NOTE_NV_TKINFO"
	.tkinfo
        /*0018*/ 	.word	0x00000002
        /*0030*/ 	.string	""
        /*0030*/ 	.string	"ptxas"
        /*0030*/ 	.string	"Cuda compilation tools, release 13.0, V13.0.88"
        /*0030*/ 	.string	"Build cuda_13.0.r13.0/compiler.36424714_0"
        /*0030*/ 	.string	"-arch sm_100a -m 64 "



//--------------------- .note.nv.cuinfo           --------------------------
	.section	.note.nv.cuinfo,"",@"SHT_NOTE"
	.sectionflags	@"SHF_NOTE_NV_CUINFO"
        /*0018*/ 	.short	0x0002
        /*001a*/ 	.short	0x0064
        /*001c*/ 	.short	0x0082
	.zero		2


//--------------------- .nv.info                  --------------------------
	.section	.nv.info,"",@"SHT_CUDA_INFO"
	.align	4


	//----- nvinfo : EIATTR_REGCOUNT
	.align		4
        /*0000*/ 	.byte	0x04, 0x2f
        /*0002*/ 	.short	(.L_19 - .L_18)
	.align		4
.L_18:
        /*0004*/ 	.word	index@(_ZN7cutlass13device_kernelINS_4gemm6kernel13GemmUniversalIN4cute5tupleIJiiiiEEENS1_10collective13CollectiveMmaINS1_41MainloopSm100TmaUmmaWarpSpecializedSparseILi6ELi2ELi1ENS5_IJNS4_1CILi2EEENSA_ILi1EEESC_EEEEENS5_IJNSA_ILi256EEESF_NSA_ILi64EEEEEENS_6half_tENS5_IJNS4_6LayoutINS5_IJiNS5_IJSB_iEEEiEEENS5_IJlNS5_IJSC_SB_EEElEEEEENSJ_INS5_IJNS5_IJNS5_IJNSA_ILi8EEESB_SP_EEEiEEENS5_IJNS5_IJNSA_ILi16EEESB_NSA_ILi4EEEEEEiEEEiEEENS5_IJNS5_IJNS5_IJNSA_ILi128EEESS_NSA_ILi2048EEEEEENSA_ILi16384EEEEEENS5_IJNS5_IJSC_NSA_ILi1024EEENSA_ILi32EEEEEElEEElEEEEEEEESI_NS5_IJlSC_lEEENS4_8TiledMMAINS4_8MMA_AtomIJNS4_33SM100_MMA_F16BF16_2x1SM_SS_SPARSEISI_SI_fLi256ELi256ELNS4_4UMMA5MajorE0ELS1E_0ELNS1D_7ScaleInE0ELS1F_0EEEEEENSJ_INS5_IJSC_SC_SC_EEENS5_IJNSA_ILi0EEES1J_S1J_EEEEENS5_IJNS4_10UnderscoreES1M_S1M_EEEEENS4_18SM100_TMA_2SM_LOADENS4_14ComposedLayoutINS4_7SwizzleILi2ELi4ELi3EEENS4_25smem_sparse_ptr_flag_bitsILi2ELi16EEENSJ_INS5_IJNS5_IJSC_SP_EEENS5_IJSB_S13_EEEEEENS5_IJNS5_IJS1J_SG_EEESM_EEEEEEEvNS4_8identityES1P_NS1Q_INS1R_ILi3ELi4ELi3EEENS4_18smem_ptr_flag_bitsILi16EEENSJ_INS5_IJSP_SG_EEENS5_IJSG_SC_EEEEEEEvS22_EENS_8epilogue10collective18CollectiveEpilogueINS2B_23Sm100TmaWarpSpecializedILi4ELi2ELi32ELb1ELb0EEEJNS5_IJSX_SF_SG_EEENS5_IJNSJ_ISX_SC_EENSJ_IS13_SC_EEEEEfNS5_IJSC_llEEEfS2K_NS2B_6fusion15FusionCallbacksIS2F_NS2L_17LinearCombinationIffffLNS_15FloatRoundStyleE2EEES2G_S2J_JEEENS4_5SM1004TMEM4LOAD26SM100_TMEM_LOAD_32dp32b32xENS4_13SM90_TMA_LOADENS1Q_INS1R_ILi2ELi5ELi2EEENS24_ILi32EEENSJ_INS5_IJS13_ST_EEENS5_IJSC_S13_EEEEEEENS4_39AutoVectorizingCopyWithAssumedAlignmentILi128EEENS4_14SM90_TMA_STOREES31_S33_S33_EEEvvEEEEvNT_6ParamsE)
        /*0008*/ 	.word	0x0000006b


	//----- nvinfo : EIATTR_FRAME_SIZE
	.align		4
.L_19:
        /*000c*/ 	.byte	0x04, 0x11
        /*000e*/ 	.short	(.L_21 - .L_20)
	.align		4
.L_20:
        /*0010*/ 	.word	index@($__internal_2_$__cuda_sm10x_tcgen05_guardrail_trap_unallocated_columns_being_dealloced)
        /*0014*/ 	.word	0x00000000


	//----- nvinfo : EIATTR_FRAME_SIZE
	.align		4
.L_21:
        /*0018*/ 	.byte	0x04, 0x11
        /*001a*/ 	.short	(.L_23 - .L_22)
	.align		4
.L_22:
        /*001c*/ 	.word	index@($__internal_1_$__cuda_sm10x_tcgen05_guardrail_trap_phase_invalid_during_alloc)
        /*0020*/ 	.word	0x00000000


	//----- nvinfo : EIATTR_FRAME_SIZE
	.align		4
.L_23:
        /*0024*/ 	.byte	0x04, 0x11
        /*0026*/ 	.short	(.L_25 - .L_24)
	.align		4
.L_24:
        /*0028*/ 	.word	index@($__internal_0_$__cuda_sm10x_tcgen05_guardrail_trap_col_being_dealloced_not_returned_by_alloc)
        /*002c*/ 	.word	0x00000000


	//----- nvinfo : EIATTR_FRAME_SIZE
	.align		4
.L_25:
        /*0030*/ 	.byte	0x04, 0x11
        /*0032*/ 	.short	(.L_27 - .L_26)
	.align		4
.L_26:
        /*0034*/ 	.word	index@(_ZN7cutlass13device_kernelINS_4gemm6kernel13GemmUniversalIN4cute5tupleIJiiiiEEENS1_10collective13CollectiveMmaINS1_41MainloopSm100TmaUmmaWarpSpecializedSparseILi6ELi2ELi1ENS5_IJNS4_1CILi2EEENSA_ILi1EEESC_EEEEENS5_IJNSA_ILi256EEESF_NSA_ILi64EEEEEENS_6half_tENS5_IJNS4_6LayoutINS5_IJiNS5_IJSB_iEEEiEEENS5_IJlNS5_IJSC_SB_EEElEEEEENSJ_INS5_IJNS5_IJNS5_IJNSA_ILi8EEESB_SP_EEEiEEENS5_IJNS5_IJNSA_ILi16EEESB_NSA_ILi4EEEEEEiEEEiEEENS5_IJNS5_IJNS5_IJNSA_ILi128EEESS_NSA_ILi2048EEEEEENSA_ILi16384EEEEEENS5_IJNS5_IJSC_NSA_ILi1024EEENSA_ILi32EEEEEElEEElEEEEEEEESI_NS5_IJlSC_lEEENS4_8TiledMMAINS4_8MMA_AtomIJNS4_33SM100_MMA_F16BF16_2x1SM_SS_SPARSEISI_SI_fLi256ELi256ELNS4_4UMMA5MajorE0ELS1E_0ELNS1D_7ScaleInE0ELS1F_0EEEEEENSJ_INS5_IJSC_SC_SC_EEENS5_IJNSA_ILi0EEES1J_S1J_EEEEENS5_IJNS4_10UnderscoreES1M_S1M_EEEEENS4_18SM100_TMA_2SM_LOADENS4_14ComposedLayoutINS4_7SwizzleILi2ELi4ELi3EEENS4_25smem_sparse_ptr_flag_bitsILi2ELi16EEENSJ_INS5_IJNS5_IJSC_SP_EEENS5_IJSB_S13_EEEEEENS5_IJNS5_IJS1J_SG_EEESM_EEEEEEEvNS4_8identityES1P_NS1Q_INS1R_ILi3ELi4ELi3EEENS4_18smem_ptr_flag_bitsILi16EEENSJ_INS5_IJSP_SG_EEENS5_IJSG_SC_EEEEEEEvS22_EENS_8epilogue10collective18CollectiveEpilogueINS2B_23Sm100TmaWarpSpecializedILi4ELi2ELi32ELb1ELb0EEEJNS5_IJSX_SF_SG_EEENS5_IJNSJ_ISX_SC_EENSJ_IS13_SC_EEEEEfNS5_IJSC_llEEEfS2K_NS2B_6fusion15FusionCallbacksIS2F_NS2L_17LinearCombinationIffffLNS_15FloatRoundStyleE2EEES2G_S2J_JEEENS4_5SM1004TMEM4LOAD26SM100_TMEM_LOAD_32dp32b32xENS4_13SM90_TMA_LOADENS1Q_INS1R_ILi2ELi5ELi2EEENS24_ILi32EEENSJ_INS5_IJS13_ST_EEENS5_IJSC_S13_EEEEEEENS4_39AutoVectorizingCopyWithAssumedAlignmentILi128EEENS4_14SM90_TMA_STOREES31_S33_S33_EEEvvEEEEvNT_6ParamsE)
        /*0038*/ 	.word	0x00000000


	//----- nvinfo : EIATTR_MIN_STACK_SIZE
	.align		4
.L_27:
        /*003c*/ 	.byte	0x04, 0x12
        /*003e*/ 	.short	(.L_29 - .L_28)
	.align		4
.L_28:
        /*0040*/ 	.word	index@(_ZN7cutlass13device_kernelINS_4gemm6kernel13GemmUniversalIN4cute5tupleIJiiiiEEENS1_10collective13CollectiveMmaINS1_41MainloopSm100TmaUmmaWarpSpecializedSparseILi6ELi2ELi1ENS5_IJNS4_1CILi2EEENSA_ILi1EEESC_EEEEENS5_IJNSA_ILi256EEESF_NSA_ILi64EEEEEENS_6half_tENS5_IJNS4_6LayoutINS5_IJiNS5_IJSB_iEEEiEEENS5_IJlNS5_IJSC_SB_EEElEEEEENSJ_INS5_IJNS5_IJNS5_IJNSA_ILi8EEESB_SP_EEEiEEENS5_IJNS5_IJNSA_ILi16EEESB_NSA_ILi4EEEEEEiEEEiEEENS5_IJNS5_IJNS5_IJNSA_ILi128EEESS_NSA_ILi2048EEEEEENSA_ILi16384EEEEEENS5_IJNS5_IJSC_NSA_ILi1024EEENSA_ILi32EEEEEElEEElEEEEEEEESI_NS5_IJlSC_lEEENS4_8TiledMMAINS4_8MMA_AtomIJNS4_33SM100_MMA_F16BF16_2x1SM_SS_SPARSEISI_SI_fLi256ELi256ELNS4_4UMMA5MajorE0ELS1E_0ELNS1D_7ScaleInE0ELS1F_0EEEEEENSJ_INS5_IJSC_SC_SC_EEENS5_IJNSA_ILi0EEES1J_S1J_EEEEENS5_IJNS4_10UnderscoreES1M_S1M_EEEEENS4_18SM100_TMA_2SM_LOADENS4_14ComposedLayoutINS4_7SwizzleILi2ELi4ELi3EEENS4_25smem_sparse_ptr_flag_bitsILi2ELi16EEENSJ_INS5_IJNS5_IJSC_SP_EEENS5_IJSB_S13_EEEEEENS5_IJNS5_IJS1J_SG_EEESM_EEEEEEEvNS4_8identityES1P_NS1Q_INS1R_ILi3ELi4ELi3EEENS4_18smem_ptr_flag_bitsILi16EEENSJ_INS5_IJSP_SG_EEENS5_IJSG_SC_EEEEEEEvS22_EENS_8epilogue10collective18CollectiveEpilogueINS2B_23Sm100TmaWarpSpecializedILi4ELi2ELi32ELb1ELb0EEEJNS5_IJSX_SF_SG_EEENS5_IJNSJ_ISX_SC_EENSJ_IS13_SC_EEEEEfNS5_IJSC_llEEEfS2K_NS2B_6fusion15FusionCallbacksIS2F_NS2L_17LinearCombinationIffffLNS_15FloatRoundStyleE2EEES2G_S2J_JEEENS4_5SM1004TMEM4LOAD26SM100_TMEM_LOAD_32dp32b32xENS4_13SM90_TMA_LOADENS1Q_INS1R_ILi2ELi5ELi2EEENS24_ILi32EEENSJ_INS5_IJS13_ST_EEENS5_IJSC_S13_EEEEEEENS4_39AutoVectorizingCopyWithAssumedAlignmentILi128EEENS4_14SM90_TMA_STOREES31_S33_S33_EEEvvEEEEvNT_6ParamsE)
        /*0044*/ 	.word	0x00000000
.L_29:


//--------------------- .nv.compat                --------------------------
	.section	.nv.compat,"",@"SHT_CUDA_COMPAT_INFO"
	.align	4
        /*0000*/ 	.byte	0x02, 0x09, 0x01, 0x00, 0x02, 0x02, 0x02, 0x00, 0x02, 0x05, 0x05, 0x00, 0x03, 0x07, 0x01, 0x01
        /*0010*/ 	.byte	0x02, 0x03, 0x01, 0x00, 0x02, 0x06, 0x01, 0x00, 0x04, 0x0b, 0x08, 0x00, 0x09, 0x00, 0x00, 0x00
        /*0020*/ 	.byte	0x00, 0x00, 0x00, 0x00


//--------------------- .nv.info._ZN7cutlass13device_kernelINS_4gemm6kernel13GemmUniversalIN4cute5tupleIJiiiiEEENS1_10collective13CollectiveMmaINS1_41MainloopSm100TmaUmmaWarpSpecializedSparseILi6ELi2ELi1ENS5_IJNS4_1CILi2EEENSA_ILi1EEESC_EEEEENS5_IJNSA_ILi256EEESF_NSA_ILi64EEEEEENS_6half_tENS5_IJNS4_6LayoutINS5_IJiNS5_IJSB_iEEEiEEENS5_IJlNS5_IJSC_SB_EEElEEEEENSJ_INS5_IJNS5_IJNS5_IJNSA_ILi8EEESB_SP_EEEiEEENS5_IJNS5_IJNSA_ILi16EEESB_NSA_ILi4EEEEEEiEEEiEEENS5_IJNS5_IJNS5_IJNSA_ILi128EEESS_NSA_ILi2048EEEEEENSA_ILi16384EEEEEENS5_IJNS5_IJSC_NSA_ILi1024EEENSA_ILi32EEEEEElEEElEEEEEEEESI_NS5_IJlSC_lEEENS4_8TiledMMAINS4_8MMA_AtomIJNS4_33SM100_MMA_F16BF16_2x1SM_SS_SPARSEISI_SI_fLi256ELi256ELNS4_4UMMA5MajorE0ELS1E_0ELNS1D_7ScaleInE0ELS1F_0EEEEEENSJ_INS5_IJSC_SC_SC_EEENS5_IJNSA_ILi0EEES1J_S1J_EEEEENS5_IJNS4_10UnderscoreES1M_S1M_EEEEENS4_18SM100_TMA_2SM_LOADENS4_14ComposedLayoutINS4_7SwizzleILi2ELi4ELi3EEENS4_25smem_sparse_ptr_flag_bitsILi2ELi16EEENSJ_INS5_IJNS5_IJSC_SP_EEENS5_IJSB_S13_EEEEEENS5_IJNS5_IJS1J_SG_EEESM_EEEEEEEvNS4_8identityES1P_NS1Q_INS1R_ILi3ELi4ELi3EEENS4_18smem_ptr_flag_bitsILi16EEENSJ_INS5_IJSP_SG_EEENS5_IJSG_SC_EEEEEEEvS22_EENS_8epilogue10collective18CollectiveEpilogueINS2B_23Sm100TmaWarpSpecializedILi4ELi2ELi32ELb1ELb0EEEJNS5_IJSX_SF_SG_EEENS5_IJNSJ_ISX_SC_EENSJ_IS13_SC_EEEEEfNS5_IJSC_llEEEfS2K_NS2B_6fusion15FusionCallbacksIS2F_NS2L_17LinearCombinationIffffLNS_15FloatRoundStyleE2EEES2G_S2J_JEEENS4_5SM1004TMEM4LOAD26SM100_TMEM_LOAD_32dp32b32xENS4_13SM90_TMA_LOADENS1Q_INS1R_ILi2ELi5ELi2EEENS24_ILi32EEENSJ_INS5_IJS13_ST_EEENS5_IJSC_S13_EEEEEEENS4_39AutoVectorizingCopyWithAssumedAlignmentILi128EEENS4_14SM90_TMA_STOREES31_S33_S33_EEEvvEEEEvNT_6ParamsE --------------------------
	.section	.nv.info._ZN7cutlass13device_kernelINS_4gemm6kernel13GemmUniversalIN4cute5tupleIJiiiiEEENS1_10collective13CollectiveMmaINS1_41MainloopSm100TmaUmmaWarpSpecializedSparseILi6ELi2ELi1ENS5_IJNS4_1CILi2EEENSA_ILi1EEESC_EEEEENS5_IJNSA_ILi256EEESF_NSA_ILi64EEEEEENS_6half_tENS5_IJNS4_6LayoutINS5_IJiNS5_IJSB_iEEEiEEENS5_IJlNS5_IJSC_SB_EEElEEEEENSJ_INS5_IJNS5_IJNS5_IJNSA_ILi8EEESB_SP_EEEiEEENS5_IJNS5_IJNSA_ILi16EEESB_NSA_ILi4EEEEEEiEEEiEEENS5_IJNS5_IJNS5_IJNSA_ILi128EEESS_NSA_ILi2048EEEEEENSA_ILi16384EEEEEENS5_IJNS5_IJSC_NSA_ILi1024EEENSA_ILi32EEEEEElEEElEEEEEEEESI_NS5_IJlSC_lEEENS4_8TiledMMAINS4_8MMA_AtomIJNS4_33SM100_MMA_F16BF16_2x1SM_SS_SPARSEISI_SI_fLi256ELi256ELNS4_4UMMA5MajorE0ELS1E_0ELNS1D_7ScaleInE0ELS1F_0EEEEEENSJ_INS5_IJSC_SC_SC_EEENS5_IJNSA_ILi0EEES1J_S1J_EEEEENS5_IJNS4_10UnderscoreES1M_S1M_EEEEENS4_18SM100_TMA_2SM_LOADENS4_14ComposedLayoutINS4_7SwizzleILi2ELi4ELi3EEENS4_25smem_sparse_ptr_flag_bitsILi2ELi16EEENSJ_INS5_IJNS5_IJSC_SP_EEENS5_IJSB_S13_EEEEEENS5_IJNS5_IJS1J_SG_EEESM_EEEEEEEvNS4_8identityES1P_NS1Q_INS1R_ILi3ELi4ELi3EEENS4_18smem_ptr_flag_bitsILi16EEENSJ_INS5_IJSP_SG_EEENS5_IJSG_SC_EEEEEEEvS22_EENS_8epilogue10collective18CollectiveEpilogueINS2B_23Sm100TmaWarpSpecializedILi4ELi2ELi32ELb1ELb0EEEJNS5_IJSX_SF_SG_EEENS5_IJNSJ_ISX_SC_EENSJ_IS13_SC_EEEEEfNS5_IJSC_llEEEfS2K_NS2B_6fusion15FusionCallbacksIS2F_NS2L_17LinearCombinationIffffLNS_15FloatRoundStyleE2EEES2G_S2J_JEEENS4_5SM1004TMEM4LOAD26SM100_TMEM_LOAD_32dp32b32xENS4_13SM90_TMA_LOADENS1Q_INS1R_ILi2ELi5ELi2EEENS24_ILi32EEENSJ_INS5_IJS13_ST_EEENS5_IJSC_S13_EEEEEEENS4_39AutoVectorizingCopyWithAssumedAlignmentILi128EEENS4_14SM90_TMA_STOREES31_S33_S33_EEEvvEEEEvNT_6ParamsE,"",@"SHT_CUDA_INFO"
	.sectionflags	@""
	.align	4


	//----- nvinfo : EIATTR_CUDA_API_VERSION
	.align		4
        /*0000*/ 	.byte	0x04, 0x37
        /*0002*/ 	.short	(.L_31 - .L_30)
.L_30:
        /*0004*/ 	.word	0x00000082


	//----- nvinfo : EIATTR_KPARAM_INFO
	.align		4
.L_31:
        /*0008*/ 	.byte	0x04, 0x17
        /*000a*/ 	.short	(.L_33 - .L_32)
.L_32:
        /*000c*/ 	.word	0x00000000
        /*0010*/ 	.short	0x0000
        /*0012*/ 	.short	0x0000
        /*0014*/ 	.byte	0x00, 0xf0, 0x01, 0x28


	//----- nvinfo : EIATTR_AT_ENTRY_FRAGMENTS
	.align		4
.L_33:
        /*0018*/ 	.byte	0x04, 0x4f
        /*001a*/ 	.short	(.L_35 - .L_34)


	//   ....[0]....
.L_34:
        /*001c*/ 	.word	0x00000007


	//----- nvinfo : EIATTR_RESERVED_SMEM_USED
	.align		4
.L_35:
        /*0020*/ 	.byte	0x01, 0x41
	.zero		2


	//----- nvinfo : EIATTR_SPARSE_MMA_MASK
	.align		4
        /*0024*/ 	.byte	0x03, 0x50
        /*0026*/ 	.short	0x0040


	//----- nvinfo : EIATTR_TCGEN05_2CTA_USED
	.align		4
        /*0028*/ 	.byte	0x01, 0x52
	.zero		2


	//----- nvinfo : EIATTR_MAXREG_COUNT
	.align		4
        /*002c*/ 	.byte	0x03, 0x1b
        /*002e*/ 	.short	0x00ff


	//----- nvinfo : EIATTR_NUM_BARRIERS
	.align		4
        /*0030*/ 	.byte	0x02, 0x4c
        /*0032*/ 	.byte	0x07
	.zero		1


	//----- nvinfo : EIATTR_EXTERNS
	.align		4
        /*0034*/ 	.byte	0x04, 0x0f
        /*0036*/ 	.short	(.L_37 - .L_36)


	//   ....[0]....
	.align		4
.L_36:
        /*0038*/ 	.word	index@(__assertfail)


	//----- nvinfo : EIATTR_MERCURY_ISA_VERSION
	.align		4
.L_37:
        /*003c*/ 	.byte	0x03, 0x5f
        /*003e*/ 	.short	0x0101


	//----- nvinfo : EIATTR_INT_WARP_WIDE_INSTR_OFFSETS
	.align		4
        /*0040*/ 	.byte	0x04, 0x31
        /*0042*/ 	.short	(.L_39 - .L_38)


	//   ....[0]....
.L_38:
        /*0044*/ 	.word	0x00000cf0


	//   ....[1]....
        /*0048*/ 	.word	0x00000d90


	//   ....[2]....
        /*004c*/ 	.word	0x00003c80


	//   ....[3]....
        /*0050*/ 	.word	0x00003ca0


	//   ....[4]....
        /*0054*/ 	.word	0x00003cd0


	//   ....[5]....
        /*0058*/ 	.word	0x000048d0


	//   ....[6]....
        /*005c*/ 	.word	0x000048f0


	//   ....[7]....
        /*0060*/ 	.word	0x00004a90


	//   ....[8]....
        /*0064*/ 	.word	0x00004ad0


	//   ....[9]....
        /*0068*/ 	.word	0x00004b80


	//   ....[10]....
        /*006c*/ 	.word	0x00004c00


	//   ....[11]....
        /*0070*/ 	.word	0x00004c40


	//   ....[12]....
        /*0074*/ 	.word	0x00004de0


	//   ....[13]....
        /*0078*/ 	.word	0x00004e20


	//   ....[14]....
        /*007c*/ 	.word	0x00004ed0


	//   ....[15]....
        /*0080*/ 	.word	0x00004f50


	//   ....[16]....
        /*0084*/ 	.word	0x00004f70


	//   ....[17]....
        /*0088*/ 	.word	0x00005120


	//   ....[18]....
        /*008c*/ 	.word	0x00005160


	//   ....[19]....
        /*0090*/ 	.word	0x00005210


	//   ....[20]....
        /*0094*/ 	.word	0x00005290


	//   ....[21]....
        /*0098*/ 	.word	0x000052b0


	//   ....[22]....
        /*009c*/ 	.word	0x00005450


	//   ....[23]....
        /*00a0*/ 	.word	0x000054a0


	//   ....[24]....
        /*00a4*/ 	.word	0x000054c0


	//   ....[25]....
        /*00a8*/ 	.word	0x00005530


	//   ....[26]....
        /*00ac*/ 	.word	0x00005550


	//   ....[27]....
        /*00b0*/ 	.word	0x000056e0


	//   ....[28]....
        /*00b4*/ 	.word	0x00005720


	//   ....[29]....
        /*00b8*/ 	.word	0x00005740


	//   ....[30]....
        /*00bc*/ 	.word	0x000057b0


	//   ....[31]....
        /*00c0*/ 	.word	0x000057d0


	//   ....[32]....
        /*00c4*/ 	.word	0x00005910


	//   ....[33]....
        /*00c8*/ 	.word	0x00005970


	//   ....[34]....
        /*00cc*/ 	.word	0x00005a20


	//   ....[35]....
        /*00d0*/ 	.word	0x00005aa0


	//   ....[36]....
        /*00d4*/ 	.word	0x00005ac0


	//   ....[37]....
        /*00d8*/ 	.word	0x00005c00


	//   ....[38]....
        /*00dc*/ 	.word	0x00005c60


	//   ....[39]....
        /*00e0*/ 	.word	0x00005d10


	//   ....[40]....
        /*00e4*/ 	.word	0x00005d90


	//   ....[41]....
        /*00e8*/ 	.word	0x00005de0


	//   ....[42]....
        /*00ec*/ 	.word	0x00005f40


	//   ....[43]....
        /*00f0*/ 	.word	0x00005fa0


	//   ....[44]....
        /*00f4*/ 	.word	0x00006050


	//----- nvinfo : EIATTR_COOP_GROUP_MASK_REGIDS
	.align		4
.L_39:
        /*00f8*/ 	.byte	0x04, 0x29
        /*00fa*/ 	.short	(.L_41 - .L_40)


	//   ....[0]....
.L_40:
        /*00fc*/ 	.word	0xffffffff


	//   ....[1]....
        /*0100*/ 	.word	0xffffffff


	//   ....[2]....
        /*0104*/ 	.word	0xffffffff


	//   ....[3]....
        /*0108*/ 	.word	0xffffffff


	//   ....[4]....
        /*010c*/ 	.word	0xffffffff


	//   ....[5]....
        /*0110*/ 	.word	0xffffffff


	//   ....[6]....
        /*0114*/ 	.word	0xffffffff


	//   ....[7]....
        /*0118*/ 	.word	0xffffffff


	//   ....[8]....
        /*011c*/ 	.word	0xffffffff


	//   ....[9]....
        /*0120*/ 	.word	0xffffffff


	//   ....[10]....
        /*0124*/ 	.word	0xffffffff


	//   ....[11]....
        /*0128*/ 	.word	0xffffffff


	//   ....[12]....
        /*012c*/ 	.word	0xffffffff


	//   ....[13]....
        /*0130*/ 	.word	0xffffffff


	//----- nvinfo : EIATTR_COOP_GROUP_INSTR_OFFSETS
	.align		4
.L_41:
        /*0134*/ 	.byte	0x04, 0x28
        /*0136*/ 	.short	(.L_43 - .L_42)


	//   ....[0]....
.L_42:
        /*0138*/ 	.word	0x000000a0


	//   ....[1]....
        /*013c*/ 	.word	0x00000540


	//   ....[2]....
        /*0140*/ 	.word	0x000006c0


	//   ....[3]....
        /*0144*/ 	.word	0x00000850


	//   ....[4]....
        /*0148*/ 	.word	0x00000940


	//   ....[5]....
        /*014c*/ 	.word	0x00000aa0


	//   ....[6]....
        /*0150*/ 	.word	0x00000bd0


	//   ....[7]....
        /*0154*/ 	.word	0x00000e10


	//   ....[8]....
        /*0158*/ 	.word	0x00001d40


	//   ....[9]....
        /*015c*/ 	.word	0x00002cf0


	//   ....[10]....
        /*0160*/ 	.word	0x000031d0


	//   ....[11]....
        /*0164*/ 	.word	0x00003200


	//   ....[12]....
        /*0168*/ 	.word	0x00003b60


	//   ....[13]....
        /*016c*/ 	.word	0x00003d90


	//----- nvinfo : EIATTR_VRC_CTA_INIT_COUNT
	.align		4
.L_43:
        /*0170*/ 	.byte	0x02, 0x4a
        /*0172*/ 	.byte	0x80
	.zero		1


	//----- nvinfo : EIATTR_SYSCALL_OFFSETS
	.align		4
        /*0174*/ 	.byte	0x04, 0x46
        /*0176*/ 	.short	(.L_45 - .L_44)


	//   ....[0]....
.L_44:
        /*0178*/ 	.word	0x00006c80


	//   ....[1]....
        /*017c*/ 	.word	0x00006d70


	//   ....[2]....
        /*0180*/ 	.word	0x00007850


	//   ....[3]....
        /*0184*/ 	.word	0x000086c0


	//   ....[4]....
        /*0188*/ 	.word	0x000094c0


	//   ....[5]....
        /*018c*/ 	.word	0x0000a300


	//   ....[6]....
        /*0190*/ 	.word	0x0000b140


	//   ....[7]....
        /*0194*/ 	.word	0x0000bfa0


	//   ....[8]....
        /*0198*/ 	.word	0x0000cde0


	//   ....[9]....
        /*019c*/ 	.word	0x0000dbc0


	//----- nvinfo : EIATTR_MBARRIER_INSTR_OFFSETS
	.align		4
.L_45:
        /*01a0*/ 	.byte	0x04, 0x39
        /*01a2*/ 	.short	(.L_47 - .L_46)


	//   ....[0]....
.L_46:
        /*01a4*/ 	.word	0x000005f0
        /*01a8*/ 	.word	0x000000ff
        /*01ac*/ 	.word	0x00000000
        /*01b0*/ 	.short	0x0100
        /*01b2*/ 	.byte	0x04
	.zero		1


	//   ....[1]....
        /*01b4*/ 	.word	0x00000600
        /*01b8*/ 	.word	0x000000ff
        /*01bc*/ 	.word	0x00000030
        /*01c0*/ 	.short	0x0100
        /*01c2*/ 	.byte	0x04
	.zero		1


	//   ....[2]....
        /*01c4*/ 	.word	0x00000610
        /*01c8*/ 	.word	0x000000ff
        /*01cc*/ 	.word	0x00000008
        /*01d0*/ 	.short	0x0100
        /*01d2*/ 	.byte	0x04
	.zero		1


	//   ....[3]....
        /*01d4*/ 	.word	0x00000620
        /*01d8*/ 	.word	0x000000ff
        /*01dc*/ 	.word	0x00000038
        /*01e0*/ 	.short	0x0100
        /*01e2*/ 	.byte	0x04
	.zero		1


	//   ....[4]....
        /*01e4*/ 	.word	0x00000630
        /*01e8*/ 	.word	0x000000ff
        /*01ec*/ 	.word	0x00000010
        /*01f0*/ 	.short	0x0100
        /*01f2*/ 	.byte	0x04
	.zero		1


	//   ....[5]....
        /*01f4*/ 	.word	0x00000640
        /*01f8*/ 	.word	0x000000ff
        /*01fc*/ 	.word	0x00000040
        /*0200*/ 	.short	0x0100
        /*0202*/ 	.byte	0x04
	.zero		1


	//   ....[6]....
        /*0204*/ 	.word	0x00000650
        /*0208*/ 	.word	0x000000ff
        /*020c*/ 	.word	0x00000018
        /*0210*/ 	.short	0x0100
        /*0212*/ 	.byte	0x04
	.zero		1


	//   ....[7]....
        /*0214*/ 	.word	0x00000660
        /*0218*/ 	.word	0x000000ff
        /*021c*/ 	.word	0x00000048
        /*0220*/ 	.short	0x0100
        /*0222*/ 	.byte	0x04
	.zero		1


	//   ....[8]....
        /*0224*/ 	.word	0x00000670
        /*0228*/ 	.word	0x000000ff
        /*022c*/ 	.word	0x00000020
        /*0230*/ 	.short	0x0100
        /*0232*/ 	.byte	0x04
	.zero		1


	//   ....[9]....
        /*0234*/ 	.word	0x00000680
        /*0238*/ 	.word	0x000000ff
        /*023c*/ 	.word	0x00000050
        /*0240*/ 	.short	0x0100
        /*0242*/ 	.byte	0x04
	.zero		1


	//   ....[10]....
        /*0244*/ 	.word	0x00000690
        /*0248*/ 	.word	0x000000ff
        /*024c*/ 	.word	0x00000028
        /*0250*/ 	.short	0x0100
        /*0252*/ 	.byte	0x04
	.zero		1


	//   ....[11]....
        /*0254*/ 	.word	0x000006a0
        /*0258*/ 	.word	0x000000ff
        /*025c*/ 	.word	0x00000058
        /*0260*/ 	.short	0x0100
        /*0262*/ 	.byte	0x04
	.zero		1


	//   ....[12]....
        /*0264*/ 	.word	0x000007c0
        /*0268*/ 	.word	0x000000ff
        /*026c*/ 	.word	0x00000060
        /*0270*/ 	.short	0x0100
        /*0272*/ 	.byte	0x04
	.zero		1


	//   ....[13]....
        /*0274*/ 	.word	0x000007d0
        /*0278*/ 	.word	0x000000ff
        /*027c*/ 	.word	0x00000080
        /*0280*/ 	.short	0x0100
        /*0282*/ 	.byte	0x04
	.zero		1


	//   ....[14]....
        /*0284*/ 	.word	0x000007e0
        /*0288*/ 	.word	0x000000ff
        /*028c*/ 	.word	0x00000068
        /*0290*/ 	.short	0x0100
        /*0292*/ 	.byte	0x04
	.zero		1


	//   ....[15]....
        /*0294*/ 	.word	0x000007f0
        /*0298*/ 	.word	0x000000ff
        /*029c*/ 	.word	0x00000088
        /*02a0*/ 	.short	0x0100
        /*02a2*/ 	.byte	0x04
	.zero		1


	//   ....[16]....
        /*02a4*/ 	.word	0x00000800
        /*02a8*/ 	.word	0x000000ff
        /*02ac*/ 	.word	0x00000070
        /*02b0*/ 	.short	0x0100
        /*02b2*/ 	.byte	0x04
	.zero		1


	//   ....[17]....
        /*02b4*/ 	.word	0x00000810
        /*02b8*/ 	.word	0x000000ff
        /*02bc*/ 	.word	0x00000090
        /*02c0*/ 	.short	0x0100
        /*02c2*/ 	.byte	0x04
	.zero		1


	//   ....[18]....
        /*02c4*/ 	.word	0x00000820
        /*02c8*/ 	.word	0x000000ff
        /*02cc*/ 	.word	0x00000078
        /*02d0*/ 	.short	0x0100
        /*02d2*/ 	.byte	0x04
	.zero		1


	//   ....[19]....
        /*02d4*/ 	.word	0x00000830
        /*02d8*/ 	.word	0x000000ff
        /*02dc*/ 	.word	0x00000098
        /*02e0*/ 	.short	0x0100
        /*02e2*/ 	.byte	0x04
	.zero		1


	//   ....[20]....
        /*02e4*/ 	.word	0x00000910
        /*02e8*/ 	.word	0x000000ff
        /*02ec*/ 	.word	0x000000a0
        /*02f0*/ 	.short	0x0100
        /*02f2*/ 	.byte	0x06
	.zero		1


	//   ....[21]....
        /*02f4*/ 	.word	0x00000920
        /*02f8*/ 	.word	0x000000ff
        /*02fc*/ 	.word	0x000000a8
        /*0300*/ 	.short	0x0100
        /*0302*/ 	.byte	0x06
	.zero		1


	//   ....[22]....
        /*0304*/ 	.word	0x00000a50
        /*0308*/ 	.word	0x000000ff
        /*030c*/ 	.word	0x000000b0
        /*0310*/ 	.short	0x0100
        /*0312*/ 	.byte	0x06
	.zero		1


	//   ....[23]....
        /*0314*/ 	.word	0x00000a60
        /*0318*/ 	.word	0x000000ff
        /*031c*/ 	.word	0x000000c0
        /*0320*/ 	.short	0x0100
        /*0322*/ 	.byte	0x06
	.zero		1


	//   ....[24]....
        /*0324*/ 	.word	0x00000a70
        /*0328*/ 	.word	0x000000ff
        /*032c*/ 	.word	0x000000b8
        /*0330*/ 	.short	0x0100
        /*0332*/ 	.byte	0x06
	.zero		1


	//   ....[25]....
        /*0334*/ 	.word	0x00000a80
        /*0338*/ 	.word	0x000000ff
        /*033c*/ 	.word	0x000000c8
        /*0340*/ 	.short	0x0100
        /*0342*/ 	.byte	0x06
	.zero		1


	//   ....[26]....
        /*0344*/ 	.word	0x00000ba0
        /*0348*/ 	.word	0x000000ff
        /*034c*/ 	.word	0x000000d0
        /*0350*/ 	.short	0x0100
        /*0352*/ 	.byte	0x04
	.zero		1


	//   ....[27]....
        /*0354*/ 	.word	0x00000bb0
        /*0358*/ 	.word	0x000000ff
        /*035c*/ 	.word	0x000000d8
        /*0360*/ 	.short	0x0100
        /*0362*/ 	.byte	0x04
	.zero		1


	//   ....[28]....
        /*0364*/ 	.word	0x00000ca0
        /*0368*/ 	.word	0x000000ff
        /*036c*/ 	.word	0x000000e0
        /*0370*/ 	.short	0x0100
        /*0372*/ 	.byte	0x04
	.zero		1


	//   ....[29]....
        /*0374*/ 	.word	0x00000cb0
        /*0378*/ 	.word	0x000000ff
        /*037c*/ 	.word	0x000000f0
        /*0380*/ 	.short	0x0100
        /*0382*/ 	.byte	0x04
	.zero		1


	//   ....[30]....
        /*0384*/ 	.word	0x00000cc0
        /*0388*/ 	.word	0x000000ff
        /*038c*/ 	.word	0x000000e8
        /*0390*/ 	.short	0x0100
        /*0392*/ 	.byte	0x04
	.zero		1


	//   ....[31]....
        /*0394*/ 	.word	0x00000cd0
        /*0398*/ 	.word	0x000000ff
        /*039c*/ 	.word	0x000000f8
        /*03a0*/ 	.short	0x0100
        /*03a2*/ 	.byte	0x04
	.zero		1


	//   ....[32]....
        /*03a4*/ 	.word	0x00000dd0
        /*03a8*/ 	.word	0x000000ff
        /*03ac*/ 	.word	0x00000100
        /*03b0*/ 	.short	0x0100
        /*03b2*/ 	.byte	0x06
	.zero		1


	//   ....[33]....
        /*03b4*/ 	.word	0x00001870
        /*03b8*/ 	.word	0x00000003
        /*03bc*/ 	.word	0x000000f0
        /*03c0*/ 	.short	0x010a
        /*03c2*/ 	.byte	0xff
	.zero		1


	//   ....[34]....
        /*03c4*/ 	.word	0x000018a0
        /*03c8*/ 	.word	0x00000003
        /*03cc*/ 	.word	0x000000e0
        /*03d0*/ 	.short	0x0101
        /*03d2*/ 	.byte	0xff
	.zero		1


	//   ....[35]....
        /*03d4*/ 	.word	0x00001920
        /*03d8*/ 	.word	0x000000ff
        /*03dc*/ 	.word	0x00000030
        /*03e0*/ 	.short	0x010a
        /*03e2*/ 	.byte	0x04
	.zero		1


	//   ....[36]....
        /*03e4*/ 	.word	0x00001a70
        /*03e8*/ 	.word	0x000000ff
        /*03ec*/ 	.word	0x00000030
        /*03f0*/ 	.short	0x010a
        /*03f2*/ 	.byte	0x09
	.zero		1


	//   ....[37]....
        /*03f4*/ 	.word	0x00001c10
        /*03f8*/ 	.word	0x000000ff
        /*03fc*/ 	.word	0x00000030
        /*0400*/ 	.short	0x010a
        /*0402*/ 	.byte	0x07
	.zero		1


	//   ....[38]....
        /*0404*/ 	.word	0x00001d20
        /*0408*/ 	.word	0x000000ff
        /*040c*/ 	.word	0x000000a8
        /*0410*/ 	.short	0x0101
        /*0412*/ 	.byte	0x06
	.zero		1


	//   ....[39]....
        /*0414*/ 	.word	0x00001d50
        /*0418*/ 	.word	0x00000003
        /*041c*/ 	.word	0x000000b0
        /*0420*/ 	.short	0x010a
        /*0422*/ 	.byte	0xff
	.zero		1


	//   ....[40]....
        /*0424*/ 	.word	0x00001ea0
        /*0428*/ 	.word	0x00000000
        /*042c*/ 	.word	0x00000000
        /*0430*/ 	.short	0x0101
        /*0432*/ 	.byte	0xff
	.zero		1


	//   ....[41]....
        /*0434*/ 	.word	0x00002450
        /*0438*/ 	.word	0x000000ff
        /*043c*/ 	.word	0x00000000
        /*0440*/ 	.short	0x010a
        /*0442*/ 	.byte	0x04
	.zero		1


	//   ....[42]....
        /*0444*/ 	.word	0x000024e0
        /*0448*/ 	.word	0x000000ff
        /*044c*/ 	.word	0x00000000
        /*0450*/ 	.short	0x010a
        /*0452*/ 	.byte	0x05
	.zero		1


	//   ....[43]....
        /*0454*/ 	.word	0x00002570
        /*0458*/ 	.word	0x000000ff
        /*045c*/ 	.word	0x00000000
        /*0460*/ 	.short	0x010a
        /*0462*/ 	.byte	0x05
	.zero		1


	//   ....[44]....
        /*0464*/ 	.word	0x00002600
        /*0468*/ 	.word	0x000000ff
        /*046c*/ 	.word	0x00000000
        /*0470*/ 	.short	0x010a
        /*0472*/ 	.byte	0x05
	.zero		1


	//   ....[45]....
        /*0474*/ 	.word	0x00002690
        /*0478*/ 	.word	0x000000ff
        /*047c*/ 	.word	0x00000000
        /*0480*/ 	.short	0x010a
        /*0482*/ 	.byte	0x05
	.zero		1


	//   ....[46]....
        /*0484*/ 	.word	0x00002730
        /*0488*/ 	.word	0x00000000
        /*048c*/ 	.word	0x00000000
        /*0490*/ 	.short	0x010a
        /*0492*/ 	.byte	0xff
	.zero		1


	//   ....[47]....
        /*0494*/ 	.word	0x00002850
        /*0498*/ 	.word	0x00000000
        /*049c*/ 	.word	0x000000e0
        /*04a0*/ 	.short	0x010a
        /*04a2*/ 	.byte	0xff
	.zero		1


	//   ....[48]....
        /*04a4*/ 	.word	0x000028c0
        /*04a8*/ 	.word	0x00000004
        /*04ac*/ 	.word	0x00000000
        /*04b0*/ 	.short	0x0101
        /*04b2*/ 	.byte	0xff
	.zero		1


	//   ....[49]....
        /*04b4*/ 	.word	0x000028e0
        /*04b8*/ 	.word	0x000000ff
        /*04bc*/ 	.word	0x000000c0
        /*04c0*/ 	.short	0x010a
        /*04c2*/ 	.byte	0x04
	.zero		1


	//   ....[50]....
        /*04c4*/ 	.word	0x00002a00
        /*04c8*/ 	.word	0x00000000
        /*04cc*/ 	.word	0x000000b0
        /*04d0*/ 	.short	0x010a
        /*04d2*/ 	.byte	0xff
	.zero		1


	//   ....[51]....
        /*04d4*/ 	.word	0x00002b00
        /*04d8*/ 	.word	0x00000000
        /*04dc*/ 	.word	0x00000000
        /*04e0*/ 	.short	0x0101
        /*04e2*/ 	.byte	0xff
	.zero		1


	//   ....[52]....
        /*04e4*/ 	.word	0x00002b90
        /*04e8*/ 	.word	0x000000ff
        /*04ec*/ 	.word	0x000000c0
        /*04f0*/ 	.short	0x0106
        /*04f2*/ 	.byte	0x04
	.zero		1


	//   ....[53]....
        /*04f4*/ 	.word	0x00002bb0
        /*04f8*/ 	.word	0x000000ff
        /*04fc*/ 	.word	0x000000c0
        /*0500*/ 	.short	0x010a
        /*0502*/ 	.byte	0x04
	.zero		1


	//   ....[54]....
        /*0504*/ 	.word	0x00002c40
        /*0508*/ 	.word	0x000000ff
        /*050c*/ 	.word	0x000000c0
        /*0510*/ 	.short	0x0106
        /*0512*/ 	.byte	0x07
	.zero		1


	//   ....[55]....
        /*0514*/ 	.word	0x00002c80
        /*0518*/ 	.word	0x00000000
        /*051c*/ 	.word	0x000000c0
        /*0520*/ 	.short	0x010a
        /*0522*/ 	.byte	0xff
	.zero		1


	//   ....[56]....
        /*0524*/ 	.word	0x00002ed0
        /*0528*/ 	.word	0x000000ff
        /*052c*/ 	.word	0x00000008
        /*0530*/ 	.short	0x010a
        /*0532*/ 	.byte	0x05
	.zero		1


	//   ....[57]....
        /*0534*/ 	.word	0x00002ef0
        /*0538*/ 	.word	0x000000ff
        /*053c*/ 	.word	0x00000008
        /*0540*/ 	.short	0x010a
        /*0542*/ 	.byte	0x05
	.zero		1


	//   ....[58]....
        /*0544*/ 	.word	0x00003080
        /*0548*/ 	.word	0x000000ff
        /*054c*/ 	.word	0x00000008
        /*0550*/ 	.short	0x010a
        /*0552*/ 	.byte	0x05
	.zero		1


	//   ....[59]....
        /*0554*/ 	.word	0x000030a0
        /*0558*/ 	.word	0x000000ff
        /*055c*/ 	.word	0x00000008
        /*0560*/ 	.short	0x010a
        /*0562*/ 	.byte	0x05
	.zero		1


	//   ....[60]....
        /*0564*/ 	.word	0x00003160
        /*0568*/ 	.word	0x000000ff
        /*056c*/ 	.word	0x00000000
        /*0570*/ 	.short	0x0101
        /*0572*/ 	.byte	0x04
	.zero		1


	//   ....[61]....
        /*0574*/ 	.word	0x00003470
        /*0578*/ 	.word	0x00000000
        /*057c*/ 	.word	0x000000b0
        /*0580*/ 	.short	0x010a
        /*0582*/ 	.byte	0xff
	.zero		1


	//   ....[62]....
        /*0584*/ 	.word	0x00003530
        /*0588*/ 	.word	0x00000000
        /*058c*/ 	.word	0x00000000
        /*0590*/ 	.short	0x0101
        /*0592*/ 	.byte	0xff
	.zero		1


	//   ....[63]....
        /*0594*/ 	.word	0x00003620
        /*0598*/ 	.word	0x000000ff
        /*059c*/ 	.word	0x00000000
        /*05a0*/ 	.short	0x010a
        /*05a2*/ 	.byte	0x04
	.zero		1


	//   ....[64]....
        /*05a4*/ 	.word	0x000036a0
        /*05a8*/ 	.word	0x000000ff
        /*05ac*/ 	.word	0x00000000
        /*05b0*/ 	.short	0x010a
        /*05b2*/ 	.byte	0x08
	.zero		1


	//   ....[65]....
        /*05b4*/ 	.word	0x00003760
        /*05b8*/ 	.word	0x000000ff
        /*05bc*/ 	.word	0x00000000
        /*05c0*/ 	.short	0x010a
        /*05c2*/ 	.byte	0x04
	.zero		1


	//   ....[66]....
        /*05c4*/ 	.word	0x00003800
        /*05c8*/ 	.word	0x000000ff
        /*05cc*/ 	.word	0x000000d8
        /*05d0*/ 	.short	0x010a
        /*05d2*/ 	.byte	0x10
	.zero		1


	//   ....[67]....
        /*05d4*/ 	.word	0x00003b40
        /*05d8*/ 	.word	0x000000ff
        /*05dc*/ 	.word	0x00000100
        /*05e0*/ 	.short	0x010a
        /*05e2*/ 	.byte	0x10
	.zero		1


	//   ....[68]....
        /*05e4*/ 	.word	0x00004060
        /*05e8*/ 	.word	0x00000008
        /*05ec*/ 	.word	0x000000b0
        /*05f0*/ 	.short	0x010a
        /*05f2*/ 	.byte	0xff
	.zero		1


	//   ....[69]....
        /*05f4*/ 	.word	0x000041d0
        /*05f8*/ 	.word	0x00000000
        /*05fc*/ 	.word	0x00000000
        /*0600*/ 	.short	0x0101
        /*0602*/ 	.byte	0xff
	.zero		1


	//   ....[70]....
        /*0604*/ 	.word	0x000046b0
        /*0608*/ 	.word	0x000000ff
        /*060c*/ 	.word	0x000000a8
        /*0610*/ 	.short	0x010a
        /*0612*/ 	.byte	0x15
	.zero		1


	//   ....[71]....
        /*0614*/ 	.word	0x00004840
        /*0618*/ 	.word	0x000000ff
        /*061c*/ 	.word	0x00000080
        /*0620*/ 	.short	0x010a
        /*0622*/ 	.byte	0x15
	.zero		1


	//   ....[72]....
        /*0624*/ 	.word	0x00004ba0
        /*0628*/ 	.word	0x000000ff
        /*062c*/ 	.word	0x00000060
        /*0630*/ 	.short	0x010b
        /*0632*/ 	.byte	0x15
	.zero		1


	//   ....[73]....
        /*0634*/ 	.word	0x00004bb0
        /*0638*/ 	.word	0x000000ff
        /*063c*/ 	.word	0x00000000
        /*0640*/ 	.short	0x0101
        /*0642*/ 	.byte	0x1e
	.zero		1


	//   ....[74]....
        /*0644*/ 	.word	0x00004bd0
        /*0648*/ 	.word	0x000000ff
        /*064c*/ 	.word	0x00000088
        /*0650*/ 	.short	0x010a
        /*0652*/ 	.byte	0x15
	.zero		1


	//   ....[75]....
        /*0654*/ 	.word	0x00004ef0
        /*0658*/ 	.word	0x000000ff
        /*065c*/ 	.word	0x00000068
        /*0660*/ 	.short	0x010b
        /*0662*/ 	.byte	0x15
	.zero		1


	//   ....[76]....
        /*0664*/ 	.word	0x00004f00
        /*0668*/ 	.word	0x000000ff
        /*066c*/ 	.word	0x00000000
        /*0670*/ 	.short	0x0101
        /*0672*/ 	.byte	0x1f
	.zero		1


	//   ....[77]....
        /*0674*/ 	.word	0x00004f20
        /*0678*/ 	.word	0x000000ff
        /*067c*/ 	.word	0x00000090
        /*0680*/ 	.short	0x010a
        /*0682*/ 	.byte	0x15
	.zero		1


	//   ....[78]....
        /*0684*/ 	.word	0x00005230
        /*0688*/ 	.word	0x000000ff
        /*068c*/ 	.word	0x00000070
        /*0690*/ 	.short	0x010b
        /*0692*/ 	.byte	0x15
	.zero		1


	//   ....[79]....
        /*0694*/ 	.word	0x00005240
        /*0698*/ 	.word	0x000000ff
        /*069c*/ 	.word	0x00000000
        /*06a0*/ 	.short	0x0101
        /*06a2*/ 	.byte	0x25
	.zero		1


	//   ....[80]....
        /*06a4*/ 	.word	0x00005260
        /*06a8*/ 	.word	0x000000ff
        /*06ac*/ 	.word	0x00000098
        /*06b0*/ 	.short	0x010a
        /*06b2*/ 	.byte	0x15
	.zero		1


	//   ....[81]....
        /*06b4*/ 	.word	0x000054e0
        /*06b8*/ 	.word	0x000000ff
        /*06bc*/ 	.word	0x00000078
        /*06c0*/ 	.short	0x010b
        /*06c2*/ 	.byte	0x15
	.zero		1


	//   ....[82]....
        /*06c4*/ 	.word	0x000054f0
        /*06c8*/ 	.word	0x000000ff
        /*06cc*/ 	.word	0x00000000
        /*06d0*/ 	.short	0x0101
        /*06d2*/ 	.byte	0x20
	.zero		1


	//   ....[83]....
        /*06d4*/ 	.word	0x00005500
        /*06d8*/ 	.word	0x000000ff
        /*06dc*/ 	.word	0x00000080
        /*06e0*/ 	.short	0x010a
        /*06e2*/ 	.byte	0x15
	.zero		1


	//   ....[84]....
        /*06e4*/ 	.word	0x00005760
        /*06e8*/ 	.word	0x000000ff
        /*06ec*/ 	.word	0x00000060
        /*06f0*/ 	.short	0x010b
        /*06f2*/ 	.byte	0x15
	.zero		1


	//   ....[85]....
        /*06f4*/ 	.word	0x00005770
        /*06f8*/ 	.word	0x000000ff
        /*06fc*/ 	.word	0x00000000
        /*0700*/ 	.short	0x0101
        /*0702*/ 	.byte	0x1e
	.zero		1


	//   ....[86]....
        /*0704*/ 	.word	0x00005780
        /*0708*/ 	.word	0x000000ff
        /*070c*/ 	.word	0x00000088
        /*0710*/ 	.short	0x010a
        /*0712*/ 	.byte	0x15
	.zero		1


	//   ....[87]....
        /*0714*/ 	.word	0x00005a50
        /*0718*/ 	.word	0x000000ff
        /*071c*/ 	.word	0x00000068
        /*0720*/ 	.short	0x010b
        /*0722*/ 	.byte	0x15
	.zero		1


	//   ....[88]....
        /*0724*/ 	.word	0x00005a60
        /*0728*/ 	.word	0x000000ff
        /*072c*/ 	.word	0x00000000
        /*0730*/ 	.short	0x0101
        /*0732*/ 	.byte	0x1f
	.zero		1


	//   ....[89]....
        /*0734*/ 	.word	0x00005a70
        /*0738*/ 	.word	0x000000ff
        /*073c*/ 	.word	0x00000090
        /*0740*/ 	.short	0x010a
        /*0742*/ 	.byte	0x15
	.zero		1


	//   ....[90]....
        /*0744*/ 	.word	0x00005d40
        /*0748*/ 	.word	0x000000ff
        /*074c*/ 	.word	0x00000070
        /*0750*/ 	.short	0x010b
        /*0752*/ 	.byte	0x15
	.zero		1


	//   ....[91]....
        /*0754*/ 	.word	0x00005d50
        /*0758*/ 	.word	0x000000ff
        /*075c*/ 	.word	0x00000000
        /*0760*/ 	.short	0x0101
        /*0762*/ 	.byte	0x25
	.zero		1


	//   ....[92]....
        /*0764*/ 	.word	0x00005d60
        /*0768*/ 	.word	0x000000ff
        /*076c*/ 	.word	0x00000098
        /*0770*/ 	.short	0x010a
        /*0772*/ 	.byte	0x15
	.zero		1


	//   ....[93]....
        /*0774*/ 	.word	0x000060b0
        /*0778*/ 	.word	0x000000ff
        /*077c*/ 	.word	0x00000078
        /*0780*/ 	.short	0x010b
        /*0782*/ 	.byte	0x15
	.zero		1


	//   ....[94]....
        /*0784*/ 	.word	0x000060c0
        /*0788*/ 	.word	0x000000ff
        /*078c*/ 	.word	0x00000000
        /*0790*/ 	.short	0x0101
        /*0792*/ 	.byte	0x20
	.zero		1


	//   ....[95]....
        /*0794*/ 	.word	0x000060e0
        /*0798*/ 	.word	0x000000ff
        /*079c*/ 	.word	0x00000080
        /*07a0*/ 	.short	0x010a
        /*07a2*/ 	.byte	0x15
	.zero		1


	//   ....[96]....
        /*07a4*/ 	.word	0x00006100
        /*07a8*/ 	.word	0x000000ff
        /*07ac*/ 	.word	0x00000088
        /*07b0*/ 	.short	0x010a
        /*07b2*/ 	.byte	0x15
	.zero		1


	//   ....[97]....
        /*07b4*/ 	.word	0x00006120
        /*07b8*/ 	.word	0x000000ff
        /*07bc*/ 	.word	0x00000090
        /*07c0*/ 	.short	0x010a
        /*07c2*/ 	.byte	0x15
	.zero		1


	//   ....[98]....
        /*07c4*/ 	.word	0x00006170
        /*07c8*/ 	.word	0x00000002
        /*07cc*/ 	.word	0x00000098
        /*07d0*/ 	.short	0x010a
        /*07d2*/ 	.byte	0xff
	.zero		1


	//   ....[99]....
        /*07d4*/ 	.word	0x000064d0
        /*07d8*/ 	.word	0x00000000
        /*07dc*/ 	.word	0x000000b0
        /*07e0*/ 	.short	0x010a
        /*07e2*/ 	.byte	0xff
	.zero		1


	//   ....[100]....
        /*07e4*/ 	.word	0x000065a0
        /*07e8*/ 	.word	0x00000000
        /*07ec*/ 	.word	0x00000000
        /*07f0*/ 	.short	0x0101
        /*07f2*/ 	.byte	0xff
	.zero		1


	//   ....[101]....
        /*07f4*/ 	.word	0x00007270
        /*07f8*/ 	.word	0x000000ff
        /*07fc*/ 	.word	0x00000060
        /*0800*/ 	.short	0x010a
        /*0802*/ 	.byte	0x2e
	.zero		1


	//   ....[102]....
        /*0804*/ 	.word	0x00007300
        /*0808*/ 	.word	0x000000ff
        /*080c*/ 	.word	0x000000d0
        /*0810*/ 	.short	0x010a
        /*0812*/ 	.byte	0x2e
	.zero		1


	//   ....[103]....
        /*0814*/ 	.word	0x00007470
        /*0818*/ 	.word	0x000000ff
        /*081c*/ 	.word	0x00000060
        /*0820*/ 	.short	0x010a
        /*0822*/ 	.byte	0x2e
	.zero		1


	//   ....[104]....
        /*0824*/ 	.word	0x00007730
        /*0828*/ 	.word	0x000000ff
        /*082c*/ 	.word	0x000000d0
        /*0830*/ 	.short	0x010a
        /*0832*/ 	.byte	0x2e
	.zero		1


	//   ....[105]....
        /*0834*/ 	.word	0x000078d0
        /*0838*/ 	.word	0x000000ff
        /*083c*/ 	.word	0x00000000
        /*0840*/ 	.short	0x0101
        /*0842*/ 	.byte	0x05
	.zero		1


	//   ....[106]....
        /*0844*/ 	.word	0x000081f0
        /*0848*/ 	.word	0x00000000
        /*084c*/ 	.word	0x00000000
        /*0850*/ 	.short	0x0101
        /*0852*/ 	.byte	0xff
	.zero		1


	//   ....[107]....
        /*0854*/ 	.word	0x00008200
        /*0858*/ 	.word	0x00000003
        /*085c*/ 	.word	0x00000060
        /*0860*/ 	.short	0x010a
        /*0862*/ 	.byte	0xff
	.zero		1


	//   ....[108]....
        /*0864*/ 	.word	0x000082f0
        /*0868*/ 	.word	0x00000003
        /*086c*/ 	.word	0x00000060
        /*0870*/ 	.short	0x010a
        /*0872*/ 	.byte	0xff
	.zero		1


	//   ....[109]....
        /*0874*/ 	.word	0x00009000
        /*0878*/ 	.word	0x00000000
        /*087c*/ 	.word	0x00000000
        /*0880*/ 	.short	0x0101
        /*0882*/ 	.byte	0xff
	.zero		1


	//   ....[110]....
        /*0884*/ 	.word	0x00009040
        /*0888*/ 	.word	0x00000003
        /*088c*/ 	.word	0x00000060
        /*0890*/ 	.short	0x010a
        /*0892*/ 	.byte	0xff
	.zero		1


	//   ....[111]....
        /*0894*/ 	.word	0x000090f0
        /*0898*/ 	.word	0x00000003
        /*089c*/ 	.word	0x00000060
        /*08a0*/ 	.short	0x010a
        /*08a2*/ 	.byte	0xff
	.zero		1


	//   ....[112]....
        /*08a4*/ 	.word	0x00009e10
        /*08a8*/ 	.word	0x00000000
        /*08ac*/ 	.word	0x00000000
        /*08b0*/ 	.short	0x0101
        /*08b2*/ 	.byte	0xff
	.zero		1


	//   ....[113]....
        /*08b4*/ 	.word	0x00009e50
        /*08b8*/ 	.word	0x00000003
        /*08bc*/ 	.word	0x00000060
        /*08c0*/ 	.short	0x010a
        /*08c2*/ 	.byte	0xff
	.zero		1


	//   ....[114]....
        /*08c4*/ 	.word	0x00009f00
        /*08c8*/ 	.word	0x00000003
        /*08cc*/ 	.word	0x00000060
        /*08d0*/ 	.short	0x010a
        /*08d2*/ 	.byte	0xff
	.zero		1


	//   ....[115]....
        /*08d4*/ 	.word	0x0000ac40
        /*08d8*/ 	.word	0x00000000
        /*08dc*/ 	.word	0x00000000
        /*08e0*/ 	.short	0x0101
        /*08e2*/ 	.byte	0xff
	.zero		1


	//   ....[116]....
        /*08e4*/ 	.word	0x0000ac80
        /*08e8*/ 	.word	0x00000003
        /*08ec*/ 	.word	0x00000060
        /*08f0*/ 	.short	0x010a
        /*08f2*/ 	.byte	0xff
	.zero		1


	//   ....[117]....
        /*08f4*/ 	.word	0x0000ad30
        /*08f8*/ 	.word	0x00000003
        /*08fc*/ 	.word	0x00000060
        /*0900*/ 	.short	0x010a
        /*0902*/ 	.byte	0xff
	.zero		1


	//   ....[118]....
        /*0904*/ 	.word	0x0000baa0
        /*0908*/ 	.word	0x00000000
        /*090c*/ 	.word	0x00000000
        /*0910*/ 	.short	0x0101
        /*0912*/ 	.byte	0xff
	.zero		1


	//   ....[119]....
        /*0914*/ 	.word	0x0000bae0
        /*0918*/ 	.word	0x00000003
        /*091c*/ 	.word	0x00000060
        /*0920*/ 	.short	0x010a
        /*0922*/ 	.byte	0xff
	.zero		1


	//   ....[120]....
        /*0924*/ 	.word	0x0000bb90
        /*0928*/ 	.word	0x00000003
        /*092c*/ 	.word	0x00000060
        /*0930*/ 	.short	0x010a
        /*0932*/ 	.byte	0xff
	.zero		1


	//   ....[121]....
        /*0934*/ 	.word	0x0000c8e0
        /*0938*/ 	.word	0x00000000
        /*093c*/ 	.word	0x00000000
        /*0940*/ 	.short	0x0101
        /*0942*/ 	.byte	0xff
	.zero		1


	//   ....[122]....
        /*0944*/ 	.word	0x0000c920
        /*0948*/ 	.word	0x00000003
        /*094c*/ 	.word	0x00000060
        /*0950*/ 	.short	0x010a
        /*0952*/ 	.byte	0xff
	.zero		1


	//   ....[123]....
        /*0954*/ 	.word	0x0000c9d0
        /*0958*/ 	.word	0x00000003
        /*095c*/ 	.word	0x00000060
        /*0960*/ 	.short	0x010a
        /*0962*/ 	.byte	0xff
	.zero		1


	//   ....[124]....
        /*0964*/ 	.word	0x0000d730
        /*0968*/ 	.word	0x00000000
        /*096c*/ 	.word	0x00000000
        /*0970*/ 	.short	0x0101
        /*0972*/ 	.byte	0xff
	.zero		1


	//   ....[125]....
        /*0974*/ 	.word	0x0000d750
        /*0978*/ 	.word	0x00000003
        /*097c*/ 	.word	0x00000060
        /*0980*/ 	.short	0x010a
        /*0982*/ 	.byte	0xff
	.zero		1


	//   ....[126]....
        /*0984*/ 	.word	0x0000d800
        /*0988*/ 	.word	0x00000003
        /*098c*/ 	.word	0x00000060
        /*0990*/ 	.short	0x010a
        /*0992*/ 	.byte	0xff
	.zero		1


	//   ....[127]....
        /*0994*/ 	.word	0x0000e4f0
        /*0998*/ 	.word	0x00000000
        /*099c*/ 	.word	0x00000000
        /*09a0*/ 	.short	0x0101
        /*09a2*/ 	.byte	0xff
	.zero		1


	//   ....[128]....
        /*09a4*/ 	.word	0x0000e630
        /*09a8*/ 	.word	0x000000ff
        /*09ac*/ 	.word	0x00000000
        /*09b0*/ 	.short	0x0101
        /*09b2*/ 	.byte	0x04
	.zero		1


	//   ....[129]....
        /*09b4*/ 	.word	0x0000e640
        /*09b8*/ 	.word	0x000000ff
        /*09bc*/ 	.word	0x00000100
        /*09c0*/ 	.short	0x0101
        /*09c2*/ 	.byte	0x2e
	.zero		1


	//   ....[130]....
        /*09c4*/ 	.word	0x0000e7c0
        /*09c8*/ 	.word	0x000000ff
        /*09cc*/ 	.word	0x00000000
        /*09d0*/ 	.short	0x0101
        /*09d2*/ 	.byte	0x04
	.zero		1


	//   ....[131]....
        /*09d4*/ 	.word	0x0000e7e0
        /*09d8*/ 	.word	0x00000003
        /*09dc*/ 	.word	0x000000f0
        /*09e0*/ 	.short	0x010a
        /*09e2*/ 	.byte	0xff
	.zero		1


	//   ....[132]....
        /*09e4*/ 	.word	0x0000e840
        /*09e8*/ 	.word	0x00000000
        /*09ec*/ 	.word	0x00000030
        /*09f0*/ 	.short	0x010a
        /*09f2*/ 	.byte	0xff
	.zero		1


	//   ....[133]....
        /*09f4*/ 	.word	0x0000e890
        /*09f8*/ 	.word	0x00000003
        /*09fc*/ 	.word	0x000000b0
        /*0a00*/ 	.short	0x010a
        /*0a02*/ 	.byte	0xff
	.zero		1


	//   ....[134]....
        /*0a04*/ 	.word	0x0000e8f0
        /*0a08*/ 	.word	0x00000000
        /*0a0c*/ 	.word	0x00000000
        /*0a10*/ 	.short	0x010a
        /*0a12*/ 	.byte	0xff
	.zero		1


	//   ....[135]....
        /*0a14*/ 	.word	0x0000e950
        /*0a18*/ 	.word	0x00000000
        /*0a1c*/ 	.word	0x00000000
        /*0a20*/ 	.short	0x010a
        /*0a22*/ 	.byte	0xff
	.zero		1


	//   ....[136]....
        /*0a24*/ 	.word	0x0000e9b0
        /*0a28*/ 	.word	0x00000000
        /*0a2c*/ 	.word	0x00000000
        /*0a30*/ 	.short	0x010a
        /*0a32*/ 	.byte	0xff
	.zero		1


	//   ....[137]....
        /*0a34*/ 	.word	0x0000ea10
        /*0a38*/ 	.word	0x00000000
        /*0a3c*/ 	.word	0x00000000
        /*0a40*/ 	.short	0x010a
        /*0a42*/ 	.byte	0xff
	.zero		1


	//   ....[138]....
        /*0a44*/ 	.word	0x0000ea70
        /*0a48*/ 	.word	0x00000000
        /*0a4c*/ 	.word	0x00000000
        /*0a50*/ 	.short	0x010a
        /*0a52*/ 	.byte	0xff
	.zero		1


	//   ....[139]....
        /*0a54*/ 	.word	0x0000eac0
        /*0a58*/ 	.word	0x00000000
        /*0a5c*/ 	.word	0x000000e0
        /*0a60*/ 	.short	0x010a
        /*0a62*/ 	.byte	0xff
	.zero		1


	//   ....[140]....
        /*0a64*/ 	.word	0x0000eb20
        /*0a68*/ 	.word	0x00000000
        /*0a6c*/ 	.word	0x000000c0
        /*0a70*/ 	.short	0x010a
        /*0a72*/ 	.byte	0xff
	.zero		1


	//   ....[141]....
        /*0a74*/ 	.word	0x0000eb70
        /*0a78*/ 	.word	0x00000000
        /*0a7c*/ 	.word	0x000000b0
        /*0a80*/ 	.short	0x010a
        /*0a82*/ 	.byte	0xff
	.zero		1


	//   ....[142]....
        /*0a84*/ 	.word	0x0000ebd0
        /*0a88*/ 	.word	0x00000000
        /*0a8c*/ 	.word	0x000000c0
        /*0a90*/ 	.short	0x010a
        /*0a92*/ 	.byte	0xff
	.zero		1


	//   ....[143]....
        /*0a94*/ 	.word	0x0000ec30
        /*0a98*/ 	.word	0x00000005
        /*0a9c*/ 	.word	0x00000008
        /*0aa0*/ 	.short	0x010a
        /*0aa2*/ 	.byte	0xff
	.zero		1


	//   ....[144]....
        /*0aa4*/ 	.word	0x0000ed20
        /*0aa8*/ 	.word	0x00000003
        /*0aac*/ 	.word	0x00000008
        /*0ab0*/ 	.short	0x010a
        /*0ab2*/ 	.byte	0xff
	.zero		1


	//   ....[145]....
        /*0ab4*/ 	.word	0x0000ed70
        /*0ab8*/ 	.word	0x00000000
        /*0abc*/ 	.word	0x000000b0
        /*0ac0*/ 	.short	0x010a
        /*0ac2*/ 	.byte	0xff
	.zero		1


	//   ....[146]....
        /*0ac4*/ 	.word	0x0000edd0
        /*0ac8*/ 	.word	0x00000000
        /*0acc*/ 	.word	0x00000000
        /*0ad0*/ 	.short	0x010a
        /*0ad2*/ 	.byte	0xff
	.zero		1


	//   ....[147]....
        /*0ad4*/ 	.word	0x0000ee30
        /*0ad8*/ 	.word	0x00000000
        /*0adc*/ 	.word	0x000000d8
        /*0ae0*/ 	.short	0x010a
        /*0ae2*/ 	.byte	0xff
	.zero		1


	//   ....[148]....
        /*0ae4*/ 	.word	0x0000ee90
        /*0ae8*/ 	.word	0x00000000
        /*0aec*/ 	.word	0x00000100
        /*0af0*/ 	.short	0x010a
        /*0af2*/ 	.byte	0xff
	.zero		1


	//   ....[149]....
        /*0af4*/ 	.word	0x0000eee0
        /*0af8*/ 	.word	0x00000008
        /*0afc*/ 	.word	0x000000b0
        /*0b00*/ 	.short	0x010a
        /*0b02*/ 	.byte	0xff
	.zero		1


	//   ....[150]....
        /*0b04*/ 	.word	0x0000ef40
        /*0b08*/ 	.word	0x00000000
        /*0b0c*/ 	.word	0x000000a8
        /*0b10*/ 	.short	0x010a
        /*0b12*/ 	.byte	0xff
	.zero		1


	//   ....[151]....
        /*0b14*/ 	.word	0x0000efa0
        /*0b18*/ 	.word	0x00000005
        /*0b1c*/ 	.word	0x00000080
        /*0b20*/ 	.short	0x010a
        /*0b22*/ 	.byte	0xff
	.zero		1


	//   ....[152]....
        /*0b24*/ 	.word	0x0000f000
        /*0b28*/ 	.word	0x00000005
        /*0b2c*/ 	.word	0x00000088
        /*0b30*/ 	.short	0x010a
        /*0b32*/ 	.byte	0xff
	.zero		1


	//   ....[153]....
        /*0b34*/ 	.word	0x0000f060
        /*0b38*/ 	.word	0x00000005
        /*0b3c*/ 	.word	0x00000090
        /*0b40*/ 	.short	0x010a
        /*0b42*/ 	.byte	0xff
	.zero		1


	//   ....[154]....
        /*0b44*/ 	.word	0x0000f0c0
        /*0b48*/ 	.word	0x00000005
        /*0b4c*/ 	.word	0x00000098
        /*0b50*/ 	.short	0x010a
        /*0b52*/ 	.byte	0xff
	.zero		1


	//   ....[155]....
        /*0b54*/ 	.word	0x0000f120
        /*0b58*/ 	.word	0x00000000
        /*0b5c*/ 	.word	0x00000080
        /*0b60*/ 	.short	0x010a
        /*0b62*/ 	.byte	0xff
	.zero		1


	//   ....[156]....
        /*0b64*/ 	.word	0x0000f180
        /*0b68*/ 	.word	0x00000000
        /*0b6c*/ 	.word	0x00000088
        /*0b70*/ 	.short	0x010a
        /*0b72*/ 	.byte	0xff
	.zero		1


	//   ....[157]....
        /*0b74*/ 	.word	0x0000f1e0
        /*0b78*/ 	.word	0x00000000
        /*0b7c*/ 	.word	0x00000090
        /*0b80*/ 	.short	0x010a
        /*0b82*/ 	.byte	0xff
	.zero		1


	//   ....[158]....
        /*0b84*/ 	.word	0x0000f240
        /*0b88*/ 	.word	0x00000000
        /*0b8c*/ 	.word	0x00000098
        /*0b90*/ 	.short	0x010a
        /*0b92*/ 	.byte	0xff
	.zero		1


	//   ....[159]....
        /*0b94*/ 	.word	0x0000f2a0
        /*0b98*/ 	.word	0x00000003
        /*0b9c*/ 	.word	0x00000080
        /*0ba0*/ 	.short	0x010a
        /*0ba2*/ 	.byte	0xff
	.zero		1


	//   ....[160]....
        /*0ba4*/ 	.word	0x0000f300
        /*0ba8*/ 	.word	0x00000003
        /*0bac*/ 	.word	0x00000088
        /*0bb0*/ 	.short	0x010a
        /*0bb2*/ 	.byte	0xff
	.zero		1


	//   ....[161]....
        /*0bb4*/ 	.word	0x0000f360
        /*0bb8*/ 	.word	0x00000003
        /*0bbc*/ 	.word	0x00000090
        /*0bc0*/ 	.short	0x010a
        /*0bc2*/ 	.byte	0xff
	.zero		1


	//   ....[162]....
        /*0bc4*/ 	.word	0x0000f3b0
        /*0bc8*/ 	.word	0x00000000
        /*0bcc*/ 	.word	0x000000b0
        /*0bd0*/ 	.short	0x010a
        /*0bd2*/ 	.byte	0xff
	.zero		1


	//   ....[163]....
        /*0bd4*/ 	.word	0x0000f410
        /*0bd8*/ 	.word	0x00000003
        /*0bdc*/ 	.word	0x00000060
        /*0be0*/ 	.short	0x010a
        /*0be2*/ 	.byte	0xff
	.zero		1


	//   ....[164]....
        /*0be4*/ 	.word	0x0000f470
        /*0be8*/ 	.word	0x00000003
        /*0bec*/ 	.word	0x000000d0
        /*0bf0*/ 	.short	0x010a
        /*0bf2*/ 	.byte	0xff
	.zero		1


	//   ....[165]....
        /*0bf4*/ 	.word	0x0000f4c0
        /*0bf8*/ 	.word	0x00000003
        /*0bfc*/ 	.word	0x00000060
        /*0c00*/ 	.short	0x010a
        /*0c02*/ 	.byte	0xff
	.zero		1


	//   ....[166]....
        /*0c04*/ 	.word	0x0000f510
        /*0c08*/ 	.word	0x00000003
        /*0c0c*/ 	.word	0x00000060
        /*0c10*/ 	.short	0x010a
        /*0c12*/ 	.byte	0xff
	.zero		1


	//   ....[167]....
        /*0c14*/ 	.word	0x0000f560
        /*0c18*/ 	.word	0x00000003
        /*0c1c*/ 	.word	0x00000060
        /*0c20*/ 	.short	0x010a
        /*0c22*/ 	.byte	0xff
	.zero		1


	//   ....[168]....
        /*0c24*/ 	.word	0x0000f5b0
        /*0c28*/ 	.word	0x00000003
        /*0c2c*/ 	.word	0x00000060
        /*0c30*/ 	.short	0x010a
        /*0c32*/ 	.byte	0xff
	.zero		1


	//   ....[169]....
        /*0c34*/ 	.word	0x0000f600
        /*0c38*/ 	.word	0x00000003
        /*0c3c*/ 	.word	0x00000060
        /*0c40*/ 	.short	0x010a
        /*0c42*/ 	.byte	0xff
	.zero		1


	//   ....[170]....
        /*0c44*/ 	.word	0x0000f650
        /*0c48*/ 	.word	0x00000003
        /*0c4c*/ 	.word	0x00000060
        /*0c50*/ 	.short	0x010a
        /*0c52*/ 	.byte	0xff
	.zero		1


	//   ....[171]....
        /*0c54*/ 	.word	0x0000f6a0
        /*0c58*/ 	.word	0x00000003
        /*0c5c*/ 	.word	0x00000060
        /*0c60*/ 	.short	0x010a
        /*0c62*/ 	.byte	0xff
	.zero		1


	//----- nvinfo : EIATTR_NUM_MBARRIERS
	.align		4
.L_47:
        /*0c64*/ 	.byte	0x03, 0x38
        /*0c66*/ 	.short	0x0021


	//----- nvinfo : EIATTR_EXIT_INSTR_OFFSETS
	.align		4
        /*0c68*/ 	.byte	0x04, 0x1c
        /*0c6a*/ 	.short	(.L_49 - .L_48)


	//   ....[0]....
.L_48:
        /*0c6c*/ 	.word	0x00002760


	//   ....[1]....
        /*0c70*/ 	.word	0x00002c50


	//   ....[2]....
        /*0c74*/ 	.word	0x00002cb0


	//   ....[3]....
        /*0c78*/ 	.word	0x00003da0


	//   ....[4]....
        /*0c7c*/ 	.word	0x000061a0


	//   ....[5]....
        /*0c80*/ 	.word	0x000061e0


	//   ....[6]....
        /*0c84*/ 	.word	0x0000e6b0


	//   ....[7]....
        /*0c88*/ 	.word	0x0000e730


	//   ....[8]....
        /*0c8c*/ 	.word	0x0000e760


	//   ....[9]....
        /*0c90*/ 	.word	0x0000e7d0


	//----- nvinfo : EIATTR_MAX_THREADS
	.align		4
.L_49:
        /*0c94*/ 	.byte	0x04, 0x05
        /*0c96*/ 	.short	(.L_51 - .L_50)
.L_50:
        /*0c98*/ 	.word	0x00000100
        /*0c9c*/ 	.word	0x00000001
        /*0ca0*/ 	.word	0x00000001


	//----- nvinfo : EIATTR_CRS_STACK_SIZE
	.align		4
.L_51:
        /*0ca4*/ 	.byte	0x04, 0x1e
        /*0ca6*/ 	.short	(.L_53 - .L_52)
.L_52:
        /*0ca8*/ 	.word	0x00000000


	//----- nvinfo : EIATTR_CBANK_PARAM_SIZE
	.align		4
.L_53:
        /*0cac*/ 	.byte	0x03, 0x19
        /*0cae*/ 	.short	0x0a00


	//----- nvinfo : EIATTR_PARAM_CBANK
	.align		4
        /*0cb0*/ 	.byte	0x04, 0x0a
        /*0cb2*/ 	.short	(.L_55 - .L_54)
	.align		4
.L_54:
        /*0cb4*/ 	.word	index@(.nv.constant0._ZN7cutlass13device_kernelINS_4gemm6kernel13GemmUniversalIN4cute5tupleIJiiiiEEENS1_10collective13CollectiveMmaINS1_41MainloopSm100TmaUmmaWarpSpecializedSparseILi6ELi2ELi1ENS5_IJNS4_1CILi2EEENSA_ILi1EEESC_EEEEENS5_IJNSA_ILi256EEESF_NSA_ILi64EEEEEENS_6half_tENS5_IJNS4_6LayoutINS5_IJiNS5_IJSB_iEEEiEEENS5_IJlNS5_IJSC_SB_EEElEEEEENSJ_INS5_IJNS5_IJNS5_IJNSA_ILi8EEESB_SP_EEEiEEENS5_IJNS5_IJNSA_ILi16EEESB_NSA_ILi4EEEEEEiEEEiEEENS5_IJNS5_IJNS5_IJNSA_ILi128EEESS_NSA_ILi2048EEEEEENSA_ILi16384EEEEEENS5_IJNS5_IJSC_NSA_ILi1024EEENSA_ILi32EEEEEElEEElEEEEEEEESI_NS5_IJlSC_lEEENS4_8TiledMMAINS4_8MMA_AtomIJNS4_33SM100_MMA_F16BF16_2x1SM_SS_SPARSEISI_SI_fLi256ELi256ELNS4_4UMMA5MajorE0ELS1E_0ELNS1D_7ScaleInE0ELS1F_0EEEEEENSJ_INS5_IJSC_SC_SC_EEENS5_IJNSA_ILi0EEES1J_S1J_EEEEENS5_IJNS4_10UnderscoreES1M_S1M_EEEEENS4_18SM100_TMA_2SM_LOADENS4_14ComposedLayoutINS4_7SwizzleILi2ELi4ELi3EEENS4_25smem_sparse_ptr_flag_bitsILi2ELi16EEENSJ_INS5_IJNS5_IJSC_SP_EEENS5_IJSB_S13_EEEEEENS5_IJNS5_IJS1J_SG_EEESM_EEEEEEEvNS4_8identityES1P_NS1Q_INS1R_ILi3ELi4ELi3EEENS4_18smem_ptr_flag_bitsILi16EEENSJ_INS5_IJSP_SG_EEENS5_IJSG_SC_EEEEEEEvS22_EENS_8epilogue10collective18CollectiveEpilogueINS2B_23Sm100TmaWarpSpecializedILi4ELi2ELi32ELb1ELb0EEEJNS5_IJSX_SF_SG_EEENS5_IJNSJ_ISX_SC_EENSJ_IS13_SC_EEEEEfNS5_IJSC_llEEEfS2K_NS2B_6fusion15FusionCallbacksIS2F_NS2L_17LinearCombinationIffffLNS_15FloatRoundStyleE2EEES2G_S2J_JEEENS4_5SM1004TMEM4LOAD26SM100_TMEM_LOAD_32dp32b32xENS4_13SM90_TMA_LOADENS1Q_INS1R_ILi2ELi5ELi2EEENS24_ILi32EEENSJ_INS5_IJS13_ST_EEENS5_IJSC_S13_EEEEEEENS4_39AutoVectorizingCopyWithAssumedAlignmentILi128EEENS4_14SM90_TMA_STOREES31_S33_S33_EEEvvEEEEvNT_6ParamsE)
        /*0cb8*/ 	.short	0x0380
        /*0cba*/ 	.short	0x0a00


	//----- nvinfo : EIATTR_SW_WAR
	.align		4
.L_55:
        /*0cbc*/ 	.byte	0x04, 0x36
        /*0cbe*/ 	.short	(.L_57 - .L_56)
.L_56:
        /*0cc0*/ 	.word	0x00000008
.L_57:


//--------------------- .nv.callgraph             --------------------------
	.section	.nv.callgraph,"",@"SHT_CUDA_CALLGRAPH"
	.align	4
	.sectionentsize	8
	.align		4
        /*0000*/ 	.word	0x00000000
	.align		4
        /*0004*/ 	.word	0xffffffff
	.align		4
        /*0008*/ 	.word	index@(_ZN7cutlass13device_kernelINS_4gemm6kernel13GemmUniversalIN4cute5tupleIJiiiiEEENS1_10collective13CollectiveMmaINS1_41MainloopSm100TmaUmmaWarpSpecializedSparseILi6ELi2ELi1ENS5_IJNS4_1CILi2EEENSA_ILi1EEESC_EEEEENS5_IJNSA_ILi256EEESF_NSA_ILi64EEEEEENS_6half_tENS5_IJNS4_6LayoutINS5_IJiNS5_IJSB_iEEEiEEENS5_IJlNS5_IJSC_SB_EEElEEEEENSJ_INS5_IJNS5_IJNS5_IJNSA_ILi8EEESB_SP_EEEiEEENS5_IJNS5_IJNSA_ILi16EEESB_NSA_ILi4EEEEEEiEEEiEEENS5_IJNS5_IJNS5_IJNSA_ILi128EEESS_NSA_ILi2048EEEEEENSA_ILi16384EEEEEENS5_IJNS5_IJSC_NSA_ILi1024EEENSA_ILi32EEEEEElEEElEEEEEEEESI_NS5_IJlSC_lEEENS4_8TiledMMAINS4_8MMA_AtomIJNS4_33SM100_MMA_F16BF16_2x1SM_SS_SPARSEISI_SI_fLi256ELi256ELNS4_4UMMA5MajorE0ELS1E_0ELNS1D_7ScaleInE0ELS1F_0EEEEEENSJ_INS5_IJSC_SC_SC_EEENS5_IJNSA_ILi0EEES1J_S1J_EEEEENS5_IJNS4_10UnderscoreES1M_S1M_EEEEENS4_18SM100_TMA_2SM_LOADENS4_14ComposedLayoutINS4_7SwizzleILi2ELi4ELi3EEENS4_25smem_sparse_ptr_flag_bitsILi2ELi16EEENSJ_INS5_IJNS5_IJSC_SP_EEENS5_IJSB_S13_EEEEEENS5_IJNS5_IJS1J_SG_EEESM_EEEEEEEvNS4_8identityES1P_NS1Q_INS1R_ILi3ELi4ELi3EEENS4_18smem_ptr_flag_bitsILi16EEENSJ_INS5_IJSP_SG_EEENS5_IJSG_SC_EEEEEEEvS22_EENS_8epilogue10collective18CollectiveEpilogueINS2B_23Sm100TmaWarpSpecializedILi4ELi2ELi32ELb1ELb0EEEJNS5_IJSX_SF_SG_EEENS5_IJNSJ_ISX_SC_EENSJ_IS13_SC_EEEEEfNS5_IJSC_llEEEfS2K_NS2B_6fusion15FusionCallbacksIS2F_NS2L_17LinearCombinationIffffLNS_15FloatRoundStyleE2EEES2G_S2J_JEEENS4_5SM1004TMEM4LOAD26SM100_TMEM_LOAD_32dp32b32xENS4_13SM90_TMA_LOADENS1Q_INS1R_ILi2ELi5ELi2EEENS24_ILi32EEENSJ_INS5_IJS13_ST_EEENS5_IJSC_S13_EEEEEEENS4_39AutoVectorizingCopyWithAssumedAlignmentILi128EEENS4_14SM90_TMA_STOREES31_S33_S33_EEEvvEEEEvNT_6ParamsE)
	.align		4
        /*000c*/ 	.word	index@(__assertfail)
	.align		4
        /*0010*/ 	.word	0x00000000
	.align		4
        /*0014*/ 	.word	0xfffffffe
	.align		4
        /*0018*/ 	.word	0x00000000
	.align		4
        /*001c*/ 	.word	0xfffffffd
	.align		4
        /*0020*/ 	.word	0x00000000
	.align		4
        /*0024*/ 	.word	0xfffffffc


//--------------------- .nv.constant4             --------------------------
	.section	.nv.constant4,"a",@progbits
	.align	8
	.align		8
.nv.constant4:
        /*0000*/ 	.dword	__assertfail
	.align		8
        /*0008*/ 	.dword	__unnamed_1
	.align		8
        /*0010*/ 	.dword	__unnamed_2
	.align		8
        /*0018*/ 	.dword	_ZN39_INTERNAL_9c3b7956_4_k_cu_af17ece0_29664cuda3std3__45__cpo5beginE
	.align		8
        /*0020*/ 	.dword	_ZN39_INTERNAL_9c3b7956_4_k_cu_af17ece0_29664cuda3std3__45__cpo3endE
	.align		8
        /*0028*/ 	.dword	_ZN39_INTERNAL_9c3b7956_4_k_cu_af17ece0_29664cuda3std3__45__cpo6cbeginE
	.align		8
        /*0030*/ 	.dword	_ZN39_INTERNAL_9c3b7956_4_k_cu_af17ece0_29664cuda3std3__45__cpo4cendE
	.align		8
        /*0038*/ 	.dword	_ZN39_INTERNAL_9c3b7956_4_k_cu_af17ece0_29664cuda3std3__441_GLOBAL__N__9c3b7956_4_k_cu_af17ece0_29666ignoreE
	.align		8
        /*0040*/ 	.dword	_ZN39_INTERNAL_9c3b7956_4_k_cu_af17ece0_29664cuda3std3__419piecewise_constructE
	.align		8
        /*0048*/ 	.dword	_ZN39_INTERNAL_9c3b7956_4_k_cu_af17ece0_29664cuda3std3__48in_placeE
	.align		8
        /*0050*/ 	.dword	_ZN39_INTERNAL_9c3b7956_4_k_cu_af17ece0_29664cuda3std6ranges3__45__cpo4swapE
	.align		8
        /*0058*/ 	.dword	_ZN39_INTERNAL_9c3b7956_4_k_cu_af17ece0_29664cuda3std6ranges3__45__cpo9iter_moveE
	.align		8
        /*0060*/ 	.dword	_ZN39_INTERNAL_9c3b7956_4_k_cu_af17ece0_29664cute7productE
	.align		8
        /*0068*/ 	.dword	_ZN39_INTERNAL_9c3b7956_4_k_cu_af17ece0_29664cute1_E
	.align		8
        /*0070*/ 	.dword	$str$25
	.align		8
        /*0078*/ 	.dword	$str$26
	.align		8
        /*0080*/ 	.dword	$str$27
	.align		8
        /*0088*/ 	.dword	$str$28


//--------------------- .text._ZN7cutlass13device_kernelINS_4gemm6kernel13GemmUniversalIN4cute5tupleIJiiiiEEENS1_10collective13CollectiveMmaINS1_41MainloopSm100TmaUmmaWarpSpecializedSparseILi6ELi2ELi1ENS5_IJNS4_1CILi2EEENSA_ILi1EEESC_EEEEENS5_IJNSA_ILi256EEESF_NSA_ILi64EEEEEENS_6half_tENS5_IJNS4_6LayoutINS5_IJiNS5_IJSB_iEEEiEEENS5_IJlNS5_IJSC_SB_EEElEEEEENSJ_INS5_IJNS5_IJNS5_IJNSA_ILi8EEESB_SP_EEEiEEENS5_IJNS5_IJNSA_ILi16EEESB_NSA_ILi4EEEEEEiEEEiEEENS5_IJNS5_IJNS5_IJNSA_ILi128EEESS_NSA_ILi2048EEEEEENSA_ILi16384EEEEEENS5_IJNS5_IJSC_NSA_ILi1024EEENSA_ILi32EEEEEElEEElEEEEEEEESI_NS5_IJlSC_lEEENS4_8TiledMMAINS4_8MMA_AtomIJNS4_33SM100_MMA_F16BF16_2x1SM_SS_SPARSEISI_SI_fLi256ELi256ELNS4_4UMMA5MajorE0ELS1E_0ELNS1D_7ScaleInE0ELS1F_0EEEEEENSJ_INS5_IJSC_SC_SC_EEENS5_IJNSA_ILi0EEES1J_S1J_EEEEENS5_IJNS4_10UnderscoreES1M_S1M_EEEEENS4_18SM100_TMA_2SM_LOADENS4_14ComposedLayoutINS4_7SwizzleILi2ELi4ELi3EEENS4_25smem_sparse_ptr_flag_bitsILi2ELi16EEENSJ_INS5_IJNS5_IJSC_SP_EEENS5_IJSB_S13_EEEEEENS5_IJNS5_IJS1J_SG_EEESM_EEEEEEEvNS4_8identityES1P_NS1Q_INS1R_ILi3ELi4ELi3EEENS4_18smem_ptr_flag_bitsILi16EEENSJ_INS5_IJSP_SG_EEENS5_IJSG_SC_EEEEEEEvS22_EENS_8epilogue10collective18CollectiveEpilogueINS2B_23Sm100TmaWarpSpecializedILi4ELi2ELi32ELb1ELb0EEEJNS5_IJSX_SF_SG_EEENS5_IJNSJ_ISX_SC_EENSJ_IS13_SC_EEEEEfNS5_IJSC_llEEEfS2K_NS2B_6fusion15FusionCallbacksIS2F_NS2L_17LinearCombinationIffffLNS_15FloatRoundStyleE2EEES2G_S2J_JEEENS4_5SM1004TMEM4LOAD26SM100_TMEM_LOAD_32dp32b32xENS4_13SM90_TMA_LOADENS1Q_INS1R_ILi2ELi5ELi2EEENS24_ILi32EEENSJ_INS5_IJS13_ST_EEENS5_IJSC_S13_EEEEEEENS4_39AutoVectorizingCopyWithAssumedAlignmentILi128EEENS4_14SM90_TMA_STOREES31_S33_S33_EEEvvEEEEvNT_6ParamsE --------------------------
	.section	.text._ZN7cutlass13device_kernelINS_4gemm6kernel13GemmUniversalIN4cute5tupleIJiiiiEEENS1_10collective13CollectiveMmaINS1_41MainloopSm100TmaUmmaWarpSpecializedSparseILi6ELi2ELi1ENS5_IJNS4_1CILi2EEENSA_ILi1EEESC_EEEEENS5_IJNSA_ILi256EEESF_NSA_ILi64EEEEEENS_6half_tENS5_IJNS4_6LayoutINS5_IJiNS5_IJSB_iEEEiEEENS5_IJlNS5_IJSC_SB_EEElEEEEENSJ_INS5_IJNS5_IJNS5_IJNSA_ILi8EEESB_SP_EEEiEEENS5_IJNS5_IJNSA_ILi16EEESB_NSA_ILi4EEEEEEiEEEiEEENS5_IJNS5_IJNS5_IJNSA_ILi128EEESS_NSA_ILi2048EEEEEENSA_ILi16384EEEEEENS5_IJNS5_IJSC_NSA_ILi1024EEENSA_ILi32EEEEEElEEElEEEEEEEESI_NS5_IJlSC_lEEENS4_8TiledMMAINS4_8MMA_AtomIJNS4_33SM100_MMA_F16BF16_2x1SM_SS_SPARSEISI_SI_fLi256ELi256ELNS4_4UMMA5MajorE0ELS1E_0ELNS1D_7ScaleInE0ELS1F_0EEEEEENSJ_INS5_IJSC_SC_SC_EEENS5_IJNSA_ILi0EEES1J_S1J_EEEEENS5_IJNS4_10UnderscoreES1M_S1M_EEEEENS4_18SM100_TMA_2SM_LOADENS4_14ComposedLayoutINS4_7SwizzleILi2ELi4ELi3EEENS4_25smem_sparse_ptr_flag_bitsILi2ELi16EEENSJ_INS5_IJNS5_IJSC_SP_EEENS5_IJSB_S13_EEEEEENS5_IJNS5_IJS1J_SG_EEESM_EEEEEEEvNS4_8identityES1P_NS1Q_INS1R_ILi3ELi4ELi3EEENS4_18smem_ptr_flag_bitsILi16EEENSJ_INS5_IJSP_SG_EEENS5_IJSG_SC_EEEEEEEvS22_EENS_8epilogue10collective18CollectiveEpilogueINS2B_23Sm100TmaWarpSpecializedILi4ELi2ELi32ELb1ELb0EEEJNS5_IJSX_SF_SG_EEENS5_IJNSJ_ISX_SC_EENSJ_IS13_SC_EEEEEfNS5_IJSC_llEEEfS2K_NS2B_6fusion15FusionCallbacksIS2F_NS2L_17LinearCombinationIffffLNS_15FloatRoundStyleE2EEES2G_S2J_JEEENS4_5SM1004TMEM4LOAD26SM100_TMEM_LOAD_32dp32b32xENS4_13SM90_TMA_LOADENS1Q_INS1R_ILi2ELi5ELi2EEENS24_ILi32EEENSJ_INS5_IJS13_ST_EEENS5_IJSC_S13_EEEEEEENS4_39AutoVectorizingCopyWithAssumedAlignmentILi128EEENS4_14SM90_TMA_STOREES31_S33_S33_EEEvvEEEEvNT_6ParamsE,"ax",@progbits
	.align	128
.text._ZN7cutlass13device_kernelINS_4gemm6kernel13GemmUniversalIN4cute5tupleIJiiiiEEENS1_10collective13CollectiveMmaINS1_41MainloopSm100TmaUmmaWarpSpecializedSparseILi6ELi2ELi1ENS5_IJNS4_1CILi2EEENSA_ILi1EEESC_EEEEENS5_IJNSA_ILi256EEESF_NSA_ILi64EEEEEENS_6half_tENS5_IJNS4_6LayoutINS5_IJiNS5_IJSB_iEEEiEEENS5_IJlNS5_IJSC_SB_EEElEEEEENSJ_INS5_IJNS5_IJNS5_IJNSA_ILi8EEESB_SP_EEEiEEENS5_IJNS5_IJNSA_ILi16EEESB_NSA_ILi4EEEEEEiEEEiEEENS5_IJNS5_IJNS5_IJNSA_ILi128EEESS_NSA_ILi2048EEEEEENSA_ILi16384EEEEEENS5_IJNS5_IJSC_NSA_ILi1024EEENSA_ILi32EEEEEElEEElEEEEEEEESI_NS5_IJlSC_lEEENS4_8TiledMMAINS4_8MMA_AtomIJNS4_33SM100_MMA_F16BF16_2x1SM_SS_SPARSEISI_SI_fLi256ELi256ELNS4_4UMMA5MajorE0ELS1E_0ELNS1D_7ScaleInE0ELS1F_0EEEEEENSJ_INS5_IJSC_SC_SC_EEENS5_IJNSA_ILi0EEES1J_S1J_EEEEENS5_IJNS4_10UnderscoreES1M_S1M_EEEEENS4_18SM100_TMA_2SM_LOADENS4_14ComposedLayoutINS4_7SwizzleILi2ELi4ELi3EEENS4_25smem_sparse_ptr_flag_bitsILi2ELi16EEENSJ_INS5_IJNS5_IJSC_SP_EEENS5_IJSB_S13_EEEEEENS5_IJNS5_IJS1J_SG_EEESM_EEEEEEEvNS4_8identityES1P_NS1Q_INS1R_ILi3ELi4ELi3EEENS4_18smem_ptr_flag_bitsILi16EEENSJ_INS5_IJSP_SG_EEENS5_IJSG_SC_EEEEEEEvS22_EENS_8epilogue10collective18CollectiveEpilogueINS2B_23Sm100TmaWarpSpecializedILi4ELi2ELi32ELb1ELb0EEEJNS5_IJSX_SF_SG_EEENS5_IJNSJ_ISX_SC_EENSJ_IS13_SC_EEEEEfNS5_IJSC_llEEEfS2K_NS2B_6fusion15FusionCallbacksIS2F_NS2L_17LinearCombinationIffffLNS_15FloatRoundStyleE2EEES2G_S2J_JEEENS4_5SM1004TMEM4LOAD26SM100_TMEM_LOAD_32dp32b32xENS4_13SM90_TMA_LOADENS1Q_INS1R_ILi2ELi5ELi2EEENS24_ILi32EEENSJ_INS5_IJS13_ST_EEENS5_IJSC_S13_EEEEEEENS4_39AutoVectorizingCopyWithAssumedAlignmentILi128EEENS4_14SM90_TMA_STOREES31_S33_S33_EEEvvEEEEvNT_6ParamsE:
        .type           _ZN7cutlass13device_kernelINS_4gemm6kernel13GemmUniversalIN4cute5tupleIJiiiiEEENS1_10collective13CollectiveMmaINS1_41MainloopSm100TmaUmmaWarpSpecializedSparseILi6ELi2ELi1ENS5_IJNS4_1CILi2EEENSA_ILi1EEESC_EEEEENS5_IJNSA_ILi256EEESF_NSA_ILi64EEEEEENS_6half_tENS5_IJNS4_6LayoutINS5_IJiNS5_IJSB_iEEEiEEENS5_IJlNS5_IJSC_SB_EEElEEEEENSJ_INS5_IJNS5_IJNS5_IJNSA_ILi8EEESB_SP_EEEiEEENS5_IJNS5_IJNSA_ILi16EEESB_NSA_ILi4EEEEEEiEEEiEEENS5_IJNS5_IJNS5_IJNSA_ILi128EEESS_NSA_ILi2048EEEEEENSA_ILi16384EEEEEENS5_IJNS5_IJSC_NSA_ILi1024EEENSA_ILi32EEEEEElEEElEEEEEEEESI_NS5_IJlSC_lEEENS4_8TiledMMAINS4_8MMA_AtomIJNS4_33SM100_MMA_F16BF16_2x1SM_SS_SPARSEISI_SI_fLi256ELi256ELNS4_4UMMA5MajorE0ELS1E_0ELNS1D_7ScaleInE0ELS1F_0EEEEEENSJ_INS5_IJSC_SC_SC_EEENS5_IJNSA_ILi0EEES1J_S1J_EEEEENS5_IJNS4_10UnderscoreES1M_S1M_EEEEENS4_18SM100_TMA_2SM_LOADENS4_14ComposedLayoutINS4_7SwizzleILi2ELi4ELi3EEENS4_25smem_sparse_ptr_flag_bitsILi2ELi16EEENSJ_INS5_IJNS5_IJSC_SP_EEENS5_IJSB_S13_EEEEEENS5_IJNS5_IJS1J_SG_EEESM_EEEEEEEvNS4_8identityES1P_NS1Q_INS1R_ILi3ELi4ELi3EEENS4_18smem_ptr_flag_bitsILi16EEENSJ_INS5_IJSP_SG_EEENS5_IJSG_SC_EEEEEEEvS22_EENS_8epilogue10collective18CollectiveEpilogueINS2B_23Sm100TmaWarpSpecializedILi4ELi2ELi32ELb1ELb0EEEJNS5_IJSX_SF_SG_EEENS5_IJNSJ_ISX_SC_EENSJ_IS13_SC_EEEEEfNS5_IJSC_llEEEfS2K_NS2B_6fusion15FusionCallbacksIS2F_NS2L_17LinearCombinationIffffLNS_15FloatRoundStyleE2EEES2G_S2J_JEEENS4_5SM1004TMEM4LOAD26SM100_TMEM_LOAD_32dp32b32xENS4_13SM90_TMA_LOADENS1Q_INS1R_ILi2ELi5ELi2EEENS24_ILi32EEENSJ_INS5_IJS13_ST_EEENS5_IJSC_S13_EEEEEEENS4_39AutoVectorizingCopyWithAssumedAlignmentILi128EEENS4_14SM90_TMA_STOREES31_S33_S33_EEEvvEEEEvNT_6ParamsE,@function
        .size           _ZN7cutlass13device_kernelINS_4gemm6kernel13GemmUniversalIN4cute5tupleIJiiiiEEENS1_10collective13CollectiveMmaINS1_41MainloopSm100TmaUmmaWarpSpecializedSparseILi6ELi2ELi1ENS5_IJNS4_1CILi2EEENSA_ILi1EEESC_EEEEENS5_IJNSA_ILi256EEESF_NSA_ILi64EEEEEENS_6half_tENS5_IJNS4_6LayoutINS5_IJiNS5_IJSB_iEEEiEEENS5_IJlNS5_IJSC_SB_EEElEEEEENSJ_INS5_IJNS5_IJNS5_IJNSA_ILi8EEESB_SP_EEEiEEENS5_IJNS5_IJNSA_ILi16EEESB_NSA_ILi4EEEEEEiEEEiEEENS5_IJNS5_IJNS5_IJNSA_ILi128EEESS_NSA_ILi2048EEEEEENSA_ILi16384EEEEEENS5_IJNS5_IJSC_NSA_ILi1024EEENSA_ILi32EEEEEElEEElEEEEEEEESI_NS5_IJlSC_lEEENS4_8TiledMMAINS4_8MMA_AtomIJNS4_33SM100_MMA_F16BF16_2x1SM_SS_SPARSEISI_SI_fLi256ELi256ELNS4_4UMMA5MajorE0ELS1E_0ELNS1D_7ScaleInE0ELS1F_0EEEEEENSJ_INS5_IJSC_SC_SC_EEENS5_IJNSA_ILi0EEES1J_S1J_EEEEENS5_IJNS4_10UnderscoreES1M_S1M_EEEEENS4_18SM100_TMA_2SM_LOADENS4_14ComposedLayoutINS4_7SwizzleILi2ELi4ELi3EEENS4_25smem_sparse_ptr_flag_bitsILi2ELi16EEENSJ_INS5_IJNS5_IJSC_SP_EEENS5_IJSB_S13_EEEEEENS5_IJNS5_IJS1J_SG_EEESM_EEEEEEEvNS4_8identityES1P_NS1Q_INS1R_ILi3ELi4ELi3EEENS4_18smem_ptr_flag_bitsILi16EEENSJ_INS5_IJSP_SG_EEENS5_IJSG_SC_EEEEEEEvS22_EENS_8epilogue10collective18CollectiveEpilogueINS2B_23Sm100TmaWarpSpecializedILi4ELi2ELi32ELb1ELb0EEEJNS5_IJSX_SF_SG_EEENS5_IJNSJ_ISX_SC_EENSJ_IS13_SC_EEEEEfNS5_IJSC_llEEEfS2K_NS2B_6fusion15FusionCallbacksIS2F_NS2L_17LinearCombinationIffffLNS_15FloatRoundStyleE2EEES2G_S2J_JEEENS4_5SM1004TMEM4LOAD26SM100_TMEM_LOAD_32dp32b32xENS4_13SM90_TMA_LOADENS1Q_INS1R_ILi2ELi5ELi2EEENS24_ILi32EEENSJ_INS5_IJS13_ST_EEENS5_IJSC_S13_EEEEEEENS4_39AutoVectorizingCopyWithAssumedAlignmentILi128EEENS4_14SM90_TMA_STOREES31_S33_S33_EEEvvEEEEvNT_6ParamsE,(.L_x_225 - _ZN7cutlass13device_kernelINS_4gemm6kernel13GemmUniversalIN4cute5tupleIJiiiiEEENS1_10collective13CollectiveMmaINS1_41MainloopSm100TmaUmmaWarpSpecializedSparseILi6ELi2ELi1ENS5_IJNS4_1CILi2EEENSA_ILi1EEESC_EEEEENS5_IJNSA_ILi256EEESF_NSA_ILi64EEEEEENS_6half_tENS5_IJNS4_6LayoutINS5_IJiNS5_IJSB_iEEEiEEENS5_IJlNS5_IJSC_SB_EEElEEEEENSJ_INS5_IJNS5_IJNS5_IJNSA_ILi8EEESB_SP_EEEiEEENS5_IJNS5_IJNSA_ILi16EEESB_NSA_ILi4EEEEEEiEEEiEEENS5_IJNS5_IJNS5_IJNSA_ILi128EEESS_NSA_ILi2048EEEEEENSA_ILi16384EEEEEENS5_IJNS5_IJSC_NSA_ILi1024EEENSA_ILi32EEEEEElEEElEEEEEEEESI_NS5_IJlSC_lEEENS4_8TiledMMAINS4_8MMA_AtomIJNS4_33SM100_MMA_F16BF16_2x1SM_SS_SPARSEISI_SI_fLi256ELi256ELNS4_4UMMA5MajorE0ELS1E_0ELNS1D_7ScaleInE0ELS1F_0EEEEEENSJ_INS5_IJSC_SC_SC_EEENS5_IJNSA_ILi0EEES1J_S1J_EEEEENS5_IJNS4_10UnderscoreES1M_S1M_EEEEENS4_18SM100_TMA_2SM_LOADENS4_14ComposedLayoutINS4_7SwizzleILi2ELi4ELi3EEENS4_25smem_sparse_ptr_flag_bitsILi2ELi16EEENSJ_INS5_IJNS5_IJSC_SP_EEENS5_IJSB_S13_EEEEEENS5_IJNS5_IJS1J_SG_EEESM_EEEEEEEvNS4_8identityES1P_NS1Q_INS1R_ILi3ELi4ELi3EEENS4_18smem_ptr_flag_bitsILi16EEENSJ_INS5_IJSP_SG_EEENS5_IJSG_SC_EEEEEEEvS22_EENS_8epilogue10collective18CollectiveEpilogueINS2B_23Sm100TmaWarpSpecializedILi4ELi2ELi32ELb1ELb0EEEJNS5_IJSX_SF_SG_EEENS5_IJNSJ_ISX_SC_EENSJ_IS13_SC_EEEEEfNS5_IJSC_llEEEfS2K_NS2B_6fusion15FusionCallbacksIS2F_NS2L_17LinearCombinationIffffLNS_15FloatRoundStyleE2EEES2G_S2J_JEEENS4_5SM1004TMEM4LOAD26SM100_TMEM_LOAD_32dp32b32xENS4_13SM90_TMA_LOADENS1Q_INS1R_ILi2ELi5ELi2EEENS24_ILi32EEENSJ_INS5_IJS13_ST_EEENS5_IJSC_S13_EEEEEEENS4_39AutoVectorizingCopyWithAssumedAlignmentILi128EEENS4_14SM90_TMA_STOREES31_S33_S33_EEEvvEEEEvNT_6ParamsE)
        .other          _ZN7cutlass13device_kernelINS_4gemm6kernel13GemmUniversalIN4cute5tupleIJiiiiEEENS1_10collective13CollectiveMmaINS1_41MainloopSm100TmaUmmaWarpSpecializedSparseILi6ELi2ELi1ENS5_IJNS4_1CILi2EEENSA_ILi1EEESC_EEEEENS5_IJNSA_ILi256EEESF_NSA_ILi64EEEEEENS_6half_tENS5_IJNS4_6LayoutINS5_IJiNS5_IJSB_iEEEiEEENS5_IJlNS5_IJSC_SB_EEElEEEEENSJ_INS5_IJNS5_IJNS5_IJNSA_ILi8EEESB_SP_EEEiEEENS5_IJNS5_IJNSA_ILi16EEESB_NSA_ILi4EEEEEEiEEEiEEENS5_IJNS5_IJNS5_IJNSA_ILi128EEESS_NSA_ILi2048EEEEEENSA_ILi16384EEEEEENS5_IJNS5_IJSC_NSA_ILi1024EEENSA_ILi32EEEEEElEEElEEEEEEEESI_NS5_IJlSC_lEEENS4_8TiledMMAINS4_8MMA_AtomIJNS4_33SM100_MMA_F16BF16_2x1SM_SS_SPARSEISI_SI_fLi256ELi256ELNS4_4UMMA5MajorE0ELS1E_0ELNS1D_7ScaleInE0ELS1F_0EEEEEENSJ_INS5_IJSC_SC_SC_EEENS5_IJNSA_ILi0EEES1J_S1J_EEEEENS5_IJNS4_10UnderscoreES1M_S1M_EEEEENS4_18SM100_TMA_2SM_LOADENS4_14ComposedLayoutINS4_7SwizzleILi2ELi4ELi3EEENS4_25smem_sparse_ptr_flag_bitsILi2ELi16EEENSJ_INS5_IJNS5_IJSC_SP_EEENS5_IJSB_S13_EEEEEENS5_IJNS5_IJS1J_SG_EEESM_EEEEEEEvNS4_8identityES1P_NS1Q_INS1R_ILi3ELi4ELi3EEENS4_18smem_ptr_flag_bitsILi16EEENSJ_INS5_IJSP_SG_EEENS5_IJSG_SC_EEEEEEEvS22_EENS_8epilogue10collective18CollectiveEpilogueINS2B_23Sm100TmaWarpSpecializedILi4ELi2ELi32ELb1ELb0EEEJNS5_IJSX_SF_SG_EEENS5_IJNSJ_ISX_SC_EENSJ_IS13_SC_EEEEEfNS5_IJSC_llEEEfS2K_NS2B_6fusion15FusionCallbacksIS2F_NS2L_17LinearCombinationIffffLNS_15FloatRoundStyleE2EEES2G_S2J_JEEENS4_5SM1004TMEM4LOAD26SM100_TMEM_LOAD_32dp32b32xENS4_13SM90_TMA_LOADENS1Q_INS1R_ILi2ELi5ELi2EEENS24_ILi32EEENSJ_INS5_IJS13_ST_EEENS5_IJSC_S13_EEEEEEENS4_39AutoVectorizingCopyWithAssumedAlignmentILi128EEENS4_14SM90_TMA_STOREES31_S33_S33_EEEvvEEEEvNT_6ParamsE,@"STO_CUDA_ENTRY STV_DEFAULT"
_ZN7cutlass13device_kernelINS_4gemm6kernel13GemmUniversalIN4cute5tupleIJiiiiEEENS1_10collective13CollectiveMmaINS1_41MainloopSm100TmaUmmaWarpSpecializedSparseILi6ELi2ELi1ENS5_IJNS4_1CILi2EEENSA_ILi1EEESC_EEEEENS5_IJNSA_ILi256EEESF_NSA_ILi64EEEEEENS_6half_tENS5_IJNS4_6LayoutINS5_IJiNS5_IJSB_iEEEiEEENS5_IJlNS5_IJSC_SB_EEElEEEEENSJ_INS5_IJNS5_IJNS5_IJNSA_ILi8EEESB_SP_EEEiEEENS5_IJNS5_IJNSA_ILi16EEESB_NSA_ILi4EEEEEEiEEEiEEENS5_IJNS5_IJNS5_IJNSA_ILi128EEESS_NSA_ILi2048EEEEEENSA_ILi16384EEEEEENS5_IJNS5_IJSC_NSA_ILi1024EEENSA_ILi32EEEEEElEEElEEEEEEEESI_NS5_IJlSC_lEEENS4_8TiledMMAINS4_8MMA_AtomIJNS4_33SM100_MMA_F16BF16_2x1SM_SS_SPARSEISI_SI_fLi256ELi256ELNS4_4UMMA5MajorE0ELS1E_0ELNS1D_7ScaleInE0ELS1F_0EEEEEENSJ_INS5_IJSC_SC_SC_EEENS5_IJNSA_ILi0EEES1J_S1J_EEEEENS5_IJNS4_10UnderscoreES1M_S1M_EEEEENS4_18SM100_TMA_2SM_LOADENS4_14ComposedLayoutINS4_7SwizzleILi2ELi4ELi3EEENS4_25smem_sparse_ptr_flag_bitsILi2ELi16EEENSJ_INS5_IJNS5_IJSC_SP_EEENS5_IJSB_S13_EEEEEENS5_IJNS5_IJS1J_SG_EEESM_EEEEEEEvNS4_8identityES1P_NS1Q_INS1R_ILi3ELi4ELi3EEENS4_18smem_ptr_flag_bitsILi16EEENSJ_INS5_IJSP_SG_EEENS5_IJSG_SC_EEEEEEEvS22_EENS_8epilogue10collective18CollectiveEpilogueINS2B_23Sm100TmaWarpSpecializedILi4ELi2ELi32ELb1ELb0EEEJNS5_IJSX_SF_SG_EEENS5_IJNSJ_ISX_SC_EENSJ_IS13_SC_EEEEEfNS5_IJSC_llEEEfS2K_NS2B_6fusion15FusionCallbacksIS2F_NS2L_17LinearCombinationIffffLNS_15FloatRoundStyleE2EEES2G_S2J_JEEENS4_5SM1004TMEM4LOAD26SM100_TMEM_LOAD_32dp32b32xENS4_13SM90_TMA_LOADENS1Q_INS1R_ILi2ELi5ELi2EEENS24_ILi32EEENSJ_INS5_IJS13_ST_EEENS5_IJSC_S13_EEEEEEENS4_39AutoVectorizingCopyWithAssumedAlignmentILi128EEENS4_14SM90_TMA_STOREES31_S33_S33_EEEvvEEEEvNT_6ParamsE:
[----:B------:R-:W1:Y:S01]  /*0000*/  LDC R1, c[0x0][0x37c] ;  /* 0x0000df00ff017b82 */ /* 0x000e620000000800 */
[----:B------:R-:W2:Y:S01]  /*0010*/  S2R R95, SR_TID.X ;  /* 0x00000000005f7919 */ /* 0x000ea20000002100 */
[----:B------:R-:W3:Y:S06]  /*0020*/  LDCU.64 UR10, c[0x0][0xa90] ;  /* 0x00015200ff0a77ac */ /* 0x000eec0008000a00 */
[----:B------:R-:W4:Y:S01]  /*0030*/  S2UR UR54, SR_CgaCtaId ;  /* 0x00000000003679c3 */ /* 0x000f220000008800 */
[----:B------:R-:W-:Y:S02]  /*0040*/  PRMT R78, RZ, 0x7610, R78 ;  /* 0x00007610ff4e7816 */ /* 0x000fe4000000004e */
[----:B------:R-:W-:Y:S01]  /*0050*/  ELECT P2, URZ, PT ;  /* 0x0000000000ff782f */ /* 0x000fe20003840000 */
[----:B---3--:R-:W-:-:S04]  /*0060*/  UISETP.NE.U32.AND UP0, UPT, UR10, URZ, UPT ;  /* 0x000000ff0a00728c */ /* 0x008fc8000bf05070 */
[----:B------:R-:W-:Y:S02]  /*0070*/  UISETP.NE.AND.EX UP0, UPT, UR11, URZ, UPT, UP0 ;  /* 0x000000ff0b00728c */ /* 0x000fe4000bf05300 */
[----:B----4-:R-:W-:Y:S01]  /*0080*/  ULOP3.LUT UR20, UR54, 0x1, URZ, 0xc0, !UPT ;  /* 0x0000000136147892 */ /* 0x010fe2000f8ec0ff */
[----:B--2---:R-:W-:-:S05]  /*0090*/  SHF.R.U32.HI R80, RZ, 0x5, R95 ;  /* 0x00000005ff507819 */ /* 0x004fca000001165f */
[----:B------:R-:W2:Y:S02]  /*00a0*/  SHFL.IDX PT, R0, R80, RZ, 0x1f ;  /* 0x00001fff50007589 */ /* 0x000ea400000e0000 */
[----:B--2---:R-:W-:Y:S01]  /*00b0*/  R2UR UR18, R0 ;  /* 0x00000000001272ca */ /* 0x004fe200000e0000 */
[----:B-1----:R-:W-:-:S14]  /*00c0*/  BRA.U UP0, `(.L_x_0) ;  /* 0x0000000100307547 */ /* 0x002fdc000b800000 */
[----:B------:R-:W1:Y:S02]  /*00d0*/  LDCU.64 UR4, c[0x0][0xa88] ;  /* 0x00015100ff0477ac */ /* 0x000e640008000a00 */
[----:B-1----:R-:W-:-:S04]  /*00e0*/  UISETP.NE.U32.AND UP0, UPT, UR4, URZ, UPT ;  /* 0x000000ff0400728c */ /* 0x002fc8000bf05070 */
[----:B------:R-:W-:-:S09]  /*00f0*/  UISETP.NE.AND.EX UP0, UPT, UR5, URZ, UPT, UP0 ;  /* 0x000000ff0500728c */ /* 0x000fd2000bf05300 */
[----:B------:R-:W-:Y:S05]  /*0100*/  BRA.U !UP0, `(.L_x_1) ;  /* 0x0000000108147547 */ /* 0x000fea000b800000 */
[----:B------:R-:W1:Y:S01]  /*0110*/  LDC.64 R2, c[0x0][0xa88] ;  /* 0x0002a200ff027b82 */ /* 0x000e620000000a00 */
[----:B------:R-:W1:Y:S02]  /*0120*/  LDCU.64 UR4, c[0x0][0x358] ;  /* 0x00006b00ff0477ac */ /* 0x000e640008000a00 */
[----:B-1----:R1:W5:Y:S01]  /*0130*/  LDG.E R41, desc[UR4][R2.64] ;  /* 0x0000000402297981 */ /* 0x002362000c1e1900 */
[----:B------:R-:W-:Y:S01]  /*0140*/  HFMA2 R78, -RZ, RZ, 0, 5.9604644775390625e-08 ;  /* 0x00000001ff4e7431 */ /* 0x000fe200000001ff */
[----:B------:R-:W-:Y:S05]  /*0150*/  BRA `(.L_x_0) ;  /* 0x00000000000c7947 */ /* 0x000fea0003800000 */
.L_x_1:
[----:B------:R-:W1:Y:S01]  /*0160*/  LDCU UR4, c[0x0][0xa80] ;  /* 0x00015000ff0477ac */ /* 0x000e620008000800 */
[----:B------:R-:W-:Y:S01]  /*0170*/  HFMA2 R78, -RZ, RZ, 0, 5.9604644775390625e-08 ;  /* 0x00000001ff4e7431 */ /* 0x000fe200000001ff */
[----:B-1----:R-:W-:-:S07]  /*0180*/  MOV R41, UR4 ;  /* 0x0000000400297c02 */ /* 0x002fce0008000f00 */
.L_x_0:
[----:B------:R-:W2:Y:S02]  /*0190*/  LDCU.64 UR4, c[0x0][0xab0] ;  /* 0x00015600ff0477ac */ /* 0x000ea40008000a00 */
[----:B--2---:R-:W-:-:S04]  /*01a0*/  UISETP.NE.U32.AND UP0, UPT, UR4, URZ, UPT ;  /* 0x000000ff0400728c */ /* 0x004fc8000bf05070 */
[----:B------:R-:W-:-:S09]  /*01b0*/  UISETP.NE.AND.EX UP0, UPT, UR5, URZ, UPT, UP0 ;  /* 0x000000ff0500728c */ /* 0x000fd2000bf05300 */
[----:B------:R-:W-:Y:S05]  /*01c0*/  BRA.U UP0, `(.L_x_2) ;  /* 0x0000000100287547 */ /* 0x000fea000b800000 */
[----:B------:R-:W2:Y:S02]  /*01d0*/  LDCU.64 UR4, c[0x0][0xaa8] ;  /* 0x00015500ff0477ac */ /* 0x000ea40008000a00 */
[----:B--2---:R-:W-:-:S04]  /*01e0*/  UISETP.NE.U32.AND UP0, UPT, UR4, URZ, UPT ;  /* 0x000000ff0400728c */ /* 0x004fc8000bf05070 */
[----:B------:R-:W-:-:S09]  /*01f0*/  UISETP.NE.AND.EX UP0, UPT, UR5, URZ, UPT, UP0 ;  /* 0x000000ff0500728c */ /* 0x000fd2000bf05300 */
[----:B------:R-:W-:Y:S05]  /*0200*/  BRA.U !UP0, `(.L_x_3) ;  /* 0x0000000108107547 */ /* 0x000fea000b800000 */
[----:B------:R-:W2:Y:S01]  /*0210*/  LDC.64 R36, c[0x0][0xaa8] ;  /* 0x0002aa00ff247b82 */ /* 0x000ea20000000a00 */
[----:B------:R-:W2:Y:S02]  /*0220*/  LDCU.64 UR4, c[0x0][0x358] ;  /* 0x00006b00ff0477ac */ /* 0x000ea40008000a00 */
[----:B--2---:R2:W5:Y:S01]  /*0230*/  LDG.E R36, desc[UR4][R36.64] ;  /* 0x0000000424247981 */ /* 0x004562000c1e1900 */
[----:B------:R-:W-:Y:S05]  /*0240*/  BRA `(.L_x_2) ;  /* 0x0000000000087947 */ /* 0x000fea0003800000 */
.L_x_3:
[----:B------:R-:W2:Y:S02]  /*0250*/  LDCU UR4, c[0x0][0xaa0] ;  /* 0x00015400ff0477ac */ /* 0x000ea40008000800 */
[----:B--2---:R-:W-:Y:S02]  /*0260*/  MOV R36, UR4 ;  /* 0x0000000400247c02 */ /* 0x004fe40008000f00 */
.L_x_2:
[----:B------:R-:W-:Y:S01]  /*0270*/  IMAD.U32 R0, RZ, RZ, UR18 ;  /* 0x00000012ff007e24 */ /* 0x000fe2000f8e00ff */
[----:B------:R-:W-:Y:S04]  /*0280*/  BSSY.RECONVERGENT B0, `(.L_x_4) ;  /* 0x000000f000007945 */ /* 0x000fe80003800200 */
[C---:B------:R-:W-:Y:S02]  /*0290*/  ISETP.NE.OR P1, PT, R0.reuse, 0x1, !P2 ;  /* 0x000000010000780c */ /* 0x040fe40005725670 */
[----:B------:R-:W-:-:S11]  /*02a0*/  ISETP.NE.OR P0, PT, R0, 0x3, !P2 ;  /* 0x000000030000780c */ /* 0x000fd60005705670 */
[----:B------:R-:W-:Y:S05]  /*02b0*/  @P1 BRA `(.L_x_5) ;  /* 0x00000000002c1947 */ /* 0x000fea0003800000 */
[----:B------:R-:W3:Y:S02]  /*02c0*/  LDCU.64 UR4, c[0x0][0x348] ;  /* 0x00006900ff0477ac */ /* 0x000ee40008000a00 */
[----:B---3--:R-:W-:Y:S02]  /*02d0*/  UIADD3 UR8, UP2, UPT, UR4, 0x80, URZ ;  /* 0x0000008004087890 */ /* 0x008fe4000ff5e0ff */
[----:B------:R-:W-:Y:S02]  /*02e0*/  UIADD3 UR6, UP1, UPT, UR4, 0x280, URZ ;  /* 0x0000028004067890 */ /* 0x000fe4000ff3e0ff */
[----:B------:R-:W-:Y:S02]  /*02f0*/  UIADD3 UR4, UP0, UPT, UR4, 0x180, URZ ;  /* 0x0000018004047890 */ /* 0x000fe4000ff1e0ff */
[----:B------:R-:W-:Y:S02]  /*0300*/  UIADD3.X UR9, UPT, UPT, URZ, UR5, URZ, UP2, !UPT ;  /* 0x00000005ff097290 */ /* 0x000fe400097fe4ff */
[----:B------:R-:W-:-:S02]  /*0310*/  UIADD3.X UR7, UPT, UPT, URZ, UR5, URZ, UP1, !UPT ;  /* 0x00000005ff077290 */ /* 0x000fc40008ffe4ff */
[----:B------:R-:W-:-:S05]  /*0320*/  UIADD3.X UR5, UPT, UPT, URZ, UR5, URZ, UP0, !UPT ;  /* 0x00000005ff057290 */ /* 0x000fca00087fe4ff */
[----:B------:R3:W-:Y:S02]  /*0330*/  UTMACCTL.PF [UR8] ;  /* 0x00000000080079b9 */ /* 0x0007e40008040000 */
[----:B------:R3:W-:Y:S02]  /*0340*/  UTMACCTL.PF [UR6] ;  /* 0x00000000060079b9 */ /* 0x0007e40008040000 */
[----:B------:R3:W-:Y:S02]  /*0350*/  UTMACCTL.PF [UR4] ;  /* 0x00000000040079b9 */ /* 0x0007e40008040000 */
[----:B---3--:R-:W-:Y:S01]  /*0360*/  NOP ;  /* 0x0000000000007918 */ /* 0x008fe20000000000 */
.L_x_5:
[----:B------:R-:W-:Y:S05]  /*0370*/  BSYNC.RECONVERGENT B0 ;  /* 0x0000000000007941 */ /* 0x000fea0003800200 */
.L_x_4:
[----:B------:R-:W-:Y:S04]  /*0380*/  BSSY.RECONVERGENT B0, `(.L_x_6) ;  /* 0x000000a000007945 */ /* 0x000fe80003800200 */
[----:B------:R-:W-:Y:S05]  /*0390*/  @P0 BRA `(.L_x_7) ;  /* 0x0000000000200947 */ /* 0x000fea0003800000 */
[----:B------:R-:W3:Y:S02]  /*03a0*/  LDCU.64 UR4, c[0x0][0x348] ;  /* 0x00006900ff0477ac */ /* 0x000ee40008000a00 */
[----:B---3--:R-:W-:Y:S02]  /*03b0*/  UIADD3 UR6, UP1, UPT, UR4, 0x780, URZ ;  /* 0x0000078004067890 */ /* 0x008fe4000ff3e0ff */
[----:B------:R-:W-:Y:S02]  /*03c0*/  UIADD3 UR4, UP0, UPT, UR4, 0x880, URZ ;  /* 0x0000088004047890 */ /* 0x000fe4000ff1e0ff */
[----:B------:R-:W-:Y:S02]  /*03d0*/  UIADD3.X UR7, UPT, UPT, URZ, UR5, URZ, UP1, !UPT ;  /* 0x00000005ff077290 */ /* 0x000fe40008ffe4ff */
[----:B------:R-:W-:-:S07]  /*03e0*/  UIADD3.X UR5, UPT, UPT, URZ, UR5, URZ, UP0, !UPT ;  /* 0x00000005ff057290 */ /* 0x000fce00087fe4ff */
[----:B------:R3:W-:Y:S02]  /*03f0*/  UTMACCTL.PF [UR6] ;  /* 0x00000000060079b9 */ /* 0x0007e40008040000 */
[----:B------:R3:W-:Y:S02]  /*0400*/  UTMACCTL.PF [UR4] ;  /* 0x00000000040079b9 */ /* 0x0007e40008040000 */
[----:B---3--:R-:W-:Y:S01]  /*0410*/  NOP ;  /* 0x0000000000007918 */ /* 0x008fe20000000000 */
.L_x_7:
[----:B------:R-:W-:Y:S05]  /*0420*/  BSYNC.RECONVERGENT B0 ;  /* 0x0000000000007941 */ /* 0x000fea0003800200 */
.L_x_6:
[----:B------:R-:W3:Y:S01]  /*0430*/  LDCU.64 UR4, c[0x0][0xa88] ;  /* 0x00015100ff0477ac */ /* 0x000ee20008000a00 */
[----:B------:R-:W-:Y:S02]  /*0440*/  UISETP.EQ.U32.AND UP1, UPT, UR10, URZ, UPT ;  /* 0x000000ff0a00728c */ /* 0x000fe4000bf22070 */
[----:B------:R-:W-:Y:S02]  /*0450*/  UPLOP3.LUT UP4, UPT, UPT, UPT, UPT, 0x80, 0x8 ;  /* 0x000000000008789c */ /* 0x000fe40003f8f070 */
[----:B---3--:R-:W-:-:S04]  /*0460*/  UISETP.NE.U32.AND UP0, UPT, UR4, URZ, UPT ;  /* 0x000000ff0400728c */ /* 0x008fc8000bf05070 */
[----:B------:R-:W-:-:S04]  /*0470*/  UISETP.NE.AND.EX UP2, UPT, UR5, URZ, UPT, UP0 ;  /* 0x000000ff0500728c */ /* 0x000fc8000bf45300 */
[----:B------:R-:W-:-:S04]  /*0480*/  UISETP.EQ.OR.EX UP3, UPT, UR11, URZ, !UP2, UP1 ;  /* 0x000000ff0b00728c */ /* 0x000fc8000d762710 */
[----:B------:R-:W-:-:S06]  /*0490*/  UP2UR UR4, UPR, URZ, 0x8 ;  /* 0x00000008ff047883 */ /* 0x000fcc0008000000 */
[----:B------:R-:W-:Y:S01]  /*04a0*/  MOV R87, UR4 ;  /* 0x0000000400577c02 */ /* 0x000fe20008000f00 */
[----:B------:R-:W-:Y:S06]  /*04b0*/  BRA.U !UP3, `(.L_x_8) ;  /* 0x000000010b207547 */ /* 0x000fec000b800000 */
[----:B------:R-:W-:Y:S01]  /*04c0*/  UISETP.NE.U32.AND UP0, UPT, UR10, URZ, UPT ;  /* 0x000000ff0a00728c */ /* 0x000fe2000bf05070 */
[----:B-----5:R-:W-:Y:S01]  /*04d0*/  FSETP.NEU.AND P0, PT, R41, RZ, PT ;  /* 0x000000ff2900720b */ /* 0x020fe20003f0d000 */
[----:B------:R-:W-:Y:S02]  /*04e0*/  USEL UR4, URZ, 0xffffffff, UP2 ;  /* 0xffffffffff047887 */ /* 0x000fe40009000000 */
[----:B------:R-:W-:-:S10]  /*04f0*/  UISETP.NE.AND.EX UP1, UPT, UR11, URZ, UPT, UP0 ;  /* 0x000000ff0b00728c */ /* 0x000fd4000bf25300 */
[----:B------:R-:W-:Y:S01]  /*0500*/  VOTEU.ANY UP0, P0 ;  /* 0x0000000000ff7886 */ /* 0x000fe20000000100 */
[----:B------:R-:W-:-:S04]  /*0510*/  @!UP1 USEL UR4, URZ, 0xffffffff, UP0 ;  /* 0xffffffffff049887 */ /* 0x000fc80008000000 */
[----:B------:R-:W-:-:S04]  /*0520*/  ULOP3.LUT UR4, UR4, 0x1, URZ, 0xc0, !UPT ;  /* 0x0000000104047892 */ /* 0x000fc8000f8ec0ff */
[----:B------:R-:W-:-:S11]  /*0530*/  UISETP.NE.U32.AND UP4, UPT, UR4, 0x1, UPT ;  /* 0x000000010400788c */ /* 0x000fd6000bf85070 */
.L_x_8:
[----:B------:R-:W3:Y:S02]  /*0540*/  SHFL.IDX PT, R0, R80, RZ, 0x1f ;  /* 0x00001fff50007589 */ /* 0x000ee400000e0000 */
[----:B---3--:R-:W-:-:S13]  /*0550*/  ISETP.NE.AND P0, PT, R0, RZ, PT ;  /* 0x000000ff0000720c */ /* 0x008fda0003f05270 */
[----:B------:R-:W-:Y:S05]  /*0560*/  @P0 BRA `(.L_x_9) ;  /* 0x0000000000540947 */ /* 0x000fea0003800000 */
[----:B------:R-:W-:Y:S01]  /*0570*/  UMOV UR4, 0x400 ;  /* 0x0000040000047882 */ /* 0x000fe20000000000 */
[----:B------:R-:W-:Y:S01]  /*0580*/  UMOV UR6, 0x1 ;  /* 0x0000000100067882 */ /* 0x000fe20000000000 */
[----:B------:R-:W-:Y:S02]  /*0590*/  ULEA UR4, UR54, UR4, 0x18 ;  /* 0x0000000436047291 */ /* 0x000fe4000f8ec0ff */
[----:B------:R-:W-:-:S04]  /*05a0*/  UIADD3 UR6, UPT, UPT, -UR6, 0x100000, URZ ;  /* 0x0010000006067890 */ /* 0x000fc8000fffe1ff */
[----:B------:R-:W-:Y:S02]  /*05b0*/  USHF.L.U32 UR7, UR6, 0xb, URZ ;  /* 0x0000000b06077899 */ /* 0x000fe400080006ff */
[----:B------:R-:W-:Y:S01]  /*05c0*/  USHF.L.U32 UR6, UR6, 0x1, URZ ;  /* 0x0000000106067899 */ /* 0x000fe200080006ff */
[----:B------:R-:W-:Y:S01]  /*05d0*/  ELECT P0, URZ, PT ;  /* 0x0000000000ff782f */ /* 0x000fe20003800000 */
[----:B------:R-:W3:Y:S10]  /*05e0*/  FENCE.VIEW.ASYNC.S ;  /* 0x00000000000073c6 */ /* 0x000ef40000000000 */
[----:B---3--:R3:W4:Y:S01]  /*05f0*/  SYNCS.EXCH.64 URZ, [UR4], UR6 ;  /* 0x0000000604ff75b2 */ /* 0x0087220008000100 */
[----:B------:R3:W1:Y:S01]  /*0600*/  SYNCS.EXCH.64 URZ, [UR4+0x30], UR6 ;  /* 0x0000300604ff75b2 */ /* 0x0006620008000100 */
        /* <DEDUP_REMOVED lines=10> */
[----:B------:R-:W-:Y:S01]  /*06b0*/  NOP ;  /* 0x0000000000007918 */ /* 0x000fe20000000000 */
.L_x_9:
[----:B------:R-:W2:Y:S01]  /*06c0*/  SHFL.IDX PT, R0, R80, RZ, 0x1f ;  /* 0x00001fff50007589 */ /* 0x000ea200000e0000 */
[----:B------:R-:W-:Y:S01]  /*06d0*/  NOP ;  /* 0x0000000000007918 */ /* 0x000fe20000000000 */
[----:B--2---:R-:W-:-:S13]  /*06e0*/  ISETP.NE.AND P0, PT, R0, 0x1, PT ;  /* 0x000000010000780c */ /* 0x004fda0003f05270 */
[----:B------:R-:W-:Y:S05]  /*06f0*/  @P0 BRA `(.L_x_10) ;  /* 0x0000000000540947 */ /* 0x000fea0003800000 */
[----:B---3--:R-:W-:Y:S01]  /*0700*/  UMOV UR4, 0x400 ;  /* 0x0000040000047882 */ /* 0x008fe20000000000 */
[----:B------:R-:W-:Y:S01]  /*0710*/  UMOV UR8, 0x20 ;  /* 0x0000002000087882 */ /* 0x000fe20000000000 */
[----:B------:R-:W-:Y:S01]  /*0720*/  UMOV UR6, 0x80 ;  /* 0x0000008000067882 */ /* 0x000fe20000000000 */
[----:B------:R-:W-:Y:S02]  /*0730*/  ULEA UR4, UR54, UR4, 0x18 ;  /* 0x0000000436047291 */ /* 0x000fe4000f8ec0ff */
[----:B------:R-:W-:-:S04]  /*0740*/  UIADD3 UR8, UPT, UPT, -UR8, 0x100000, URZ ;  /* 0x0010000008087890 */ /* 0x000fc8000fffe1ff */
[----:B------:R-:W-:Y:S02]  /*0750*/  USHF.L.U32 UR9, UR8, 0xb, URZ ;  /* 0x0000000b08097899 */ /* 0x000fe400080006ff */
[----:B------:R-:W-:Y:S02]  /*0760*/  USHF.L.U32 UR8, UR8, 0x1, URZ ;  /* 0x0000000108087899 */ /* 0x000fe400080006ff */
[----:B------:R-:W-:-:S04]  /*0770*/  UIADD3 UR6, UPT, UPT, -UR6, 0x100000, URZ ;  /* 0x0010000006067890 */ /* 0x000fc8000fffe1ff */
[----:B------:R-:W-:Y:S02]  /*0780*/  USHF.L.U32 UR7, UR6, 0xb, URZ ;  /* 0x0000000b06077899 */ /* 0x000fe400080006ff */
[----:B------:R-:W-:Y:S01]  /*0790*/  USHF.L.U32 UR6, UR6, 0x1, URZ ;  /* 0x0000000106067899 */ /* 0x000fe200080006ff */
[----:B------:R-:W-:Y:S01]  /*07a0*/  ELECT P0, URZ, PT ;  /* 0x0000000000ff782f */ /* 0x000fe20003800000 */
[----:B------:R-:W2:Y:S02]  /*07b0*/  FENCE.VIEW.ASYNC.S ;  /* 0x00000000000073c6 */ /* 0x000ea40000000000 */
[----:B--2---:R2:W3:Y:S08]  /*07c0*/  SYNCS.EXCH.64 URZ, [UR4+0x60], UR8 ;  /* 0x0000600804ff75b2 */ /* 0x0044f00008000100 */
        /* <DEDUP_REMOVED lines=8> */
.L_x_10:
[----:B------:R-:W4:Y:S01]  /*0850*/  SHFL.IDX PT, R0, R80, RZ, 0x1f ;  /* 0x00001fff50007589 */ /* 0x000f2200000e0000 */
[----:B------:R-:W-:Y:S01]  /*0860*/  NOP ;  /* 0x0000000000007918 */ /* 0x000fe20000000000 */
[----:B----4-:R-:W-:-:S13]  /*0870*/  ISETP.NE.AND P0, PT, R0, 0x3, PT ;  /* 0x000000030000780c */ /* 0x010fda0003f05270 */
[----:B------:R-:W-:Y:S05]  /*0880*/  @P0 BRA `(.L_x_11) ;  /* 0x00000000002c0947 */ /* 0x000fea0003800000 */
[----:B--23--:R-:W-:Y:S01]  /*0890*/  UMOV UR6, 0x400 ;  /* 0x0000040000067882 */ /* 0x00cfe20000000000 */
[----:B------:R-:W-:Y:S01]  /*08a0*/  UMOV UR4, 0x20 ;  /* 0x0000002000047882 */ /* 0x000fe20000000000 */
[----:B------:R-:W-:Y:S02]  /*08b0*/  ULEA UR6, UR54, UR6, 0x18 ;  /* 0x0000000636067291 */ /* 0x000fe4000f8ec0ff */
[----:B------:R-:W-:-:S04]  /*08c0*/  UIADD3 UR4, UPT, UPT, -UR4, 0x100000, URZ ;  /* 0x0010000004047890 */ /* 0x000fc8000fffe1ff */
[----:B------:R-:W-:Y:S02]  /*08d0*/  USHF.L.U32 UR5, UR4, 0xb, URZ ;  /* 0x0000000b04057899 */ /* 0x000fe400080006ff */
[----:B------:R-:W-:Y:S01]  /*08e0*/  USHF.L.U32 UR4, UR4, 0x1, URZ ;  /* 0x0000000104047899 */ /* 0x000fe200080006ff */
[----:B------:R-:W-:Y:S01]  /*08f0*/  ELECT P0, URZ, PT ;  /* 0x0000000000ff782f */ /* 0x000fe20003800000 */
[----:B------:R-:W2:Y:S10]  /*0900*/  FENCE.VIEW.ASYNC.S ;  /* 0x00000000000073c6 */ /* 0x000eb40000000000 */
[----:B--2---:R4:W2:Y:S01]  /*0910*/  SYNCS.EXCH.64 URZ, [UR6+0xa0], UR4 ;  /* 0x0000a00406ff75b2 */ /* 0x0048a20008000100 */
[----:B------:R4:W3:Y:S02]  /*0920*/  SYNCS.EXCH.64 URZ, [UR6+0xa8], UR4 ;  /* 0x0000a80406ff75b2 */ /* 0x0008e40008000100 */
[----:B----4-:R-:W-:Y:S01]  /*0930*/  NOP ;  /* 0x0000000000007918 */ /* 0x010fe20000000000 */
.L_x_11:
[----:B------:R-:W4:Y:S01]  /*0940*/  SHFL.IDX PT, R0, R80, RZ, 0x1f ;  /* 0x00001fff50007589 */ /* 0x000f2200000e0000 */
[----:B------:R-:W-:Y:S01]  /*0950*/  NOP ;  /* 0x0000000000007918 */ /* 0x000fe20000000000 */
[----:B----4-:R-:W-:-:S13]  /*0960*/  ISETP.NE.AND P0, PT, R0, 0x4, PT ;  /* 0x000000040000780c */ /* 0x010fda0003f05270 */
[----:B------:R-:W-:Y:S05]  /*0970*/  @P0 BRA `(.L_x_12) ;  /* 0x0000000000480947 */ /* 0x000fea0003800000 */
[----:B--23--:R-:W-:Y:S01]  /*0980*/  UMOV UR4, 0x1e0 ;  /* 0x000001e000047882 */ /* 0x00cfe20000000000 */
[----:B------:R-:W-:Y:S01]  /*0990*/  UMOV UR6, 0x400 ;  /* 0x0000040000067882 */ /* 0x000fe20000000000 */
[----:B------:R-:W-:Y:S01]  /*09a0*/  USEL UR4, UR4, 0x1a0, UP4 ;  /* 0x000001a004047887 */ /* 0x000fe2000a000000 */
        /* <DEDUP_REMOVED lines=10> */
[----:B--2---:R4:W2:Y:S08]  /*0a50*/  SYNCS.EXCH.64 URZ, [UR6+0xb0], UR8 ;  /* 0x0000b00806ff75b2 */ /* 0x0048b00008000100 */
[----:B------:R4:W3:Y:S01]  /*0a60*/  SYNCS.EXCH.64 URZ, [UR6+0xc0], UR4 ;  /* 0x0000c00406ff75b2 */ /* 0x0008e20008000100 */
[----:B------:R4:W1:Y:S01]  /*0a70*/  SYNCS.EXCH.64 URZ, [UR6+0xb8], UR8 ;  /* 0x0000b80806ff75b2 */ /* 0x0008620008000100 */
[----:B------:R4:W1:Y:S02]  /*0a80*/  SYNCS.EXCH.64 URZ, [UR6+0xc8], UR4 ;  /* 0x0000c80406ff75b2 */ /* 0x0008640008000100 */
[----:B----4-:R-:W-:Y:S01]  /*0a90*/  NOP ;  /* 0x0000000000007918 */ /* 0x010fe20000000000 */
.L_x_12:
[----:B------:R-:W4:Y:S01]  /*0aa0*/  SHFL.IDX PT, R0, R80, RZ, 0x1f ;  /* 0x00001fff50007589 */ /* 0x000f2200000e0000 */
[----:B------:R-:W-:Y:S01]  /*0ab0*/  NOP ;  /* 0x0000000000007918 */ /* 0x000fe20000000000 */
[----:B----4-:R-:W-:-:S13]  /*0ac0*/  ISETP.NE.AND P0, PT, R0, 0x5, PT ;  /* 0x000000050000780c */ /* 0x010fda0003f05270 */
[----:B------:R-:W-:Y:S05]  /*0ad0*/  @P0 BRA `(.L_x_13) ;  /* 0x00000000003c0947 */ /* 0x000fea0003800000 */
[----:B--23--:R-:W-:Y:S01]  /*0ae0*/  UMOV UR4, 0x400 ;  /* 0x0000040000047882 */ /* 0x00cfe20000000000 */
        /* <DEDUP_REMOVED lines=12> */
[----:B------:R4:W3:Y:S02]  /*0bb0*/  SYNCS.EXCH.64 URZ, [UR4+0xd8], UR8 ;  /* 0x0000d80804ff75b2 */ /* 0x0008e40008000100 */
[----:B----4-:R-:W-:Y:S01]  /*0bc0*/  NOP ;  /* 0x0000000000007918 */ /* 0x010fe20000000000 */
.L_x_13:
[----:B------:R-:W4:Y:S01]  /*0bd0*/  SHFL.IDX PT, R0, R80, RZ, 0x1f ;  /* 0x00001fff50007589 */ /* 0x000f2200000e0000 */
[----:B------:R-:W-:Y:S01]  /*0be0*/  ISETP.NE.OR P1, PT, RZ, UR18, !P2 ;  /* 0x00000012ff007c0c */ /* 0x000fe2000d725670 */
        /* <DEDUP_REMOVED lines=12> */
[----:B------:R4:W3:Y:S01]  /*0cb0*/  SYNCS.EXCH.64 URZ, [UR4+0xf0], UR6 ;  /* 0x0000f00604ff75b2 */ /* 0x0008e20008000100 */
[----:B------:R4:W1:Y:S01]  /*0cc0*/  SYNCS.EXCH.64 URZ, [UR4+0xe8], UR6 ;  /* 0x0000e80604ff75b2 */ /* 0x0008620008000100 */
[----:B------:R4:W1:Y:S02]  /*0cd0*/  SYNCS.EXCH.64 URZ, [UR4+0xf8], UR6 ;  /* 0x0000f80604ff75b2 */ /* 0x0008640008000100 */
[----:B----4-:R-:W-:Y:S01]  /*0ce0*/  NOP ;  /* 0x0000000000007918 */ /* 0x010fe20000000000 */
.L_x_14:
[----:B------:R-:W-:Y:S01]  /*0cf0*/  VOTEU.ALL UP0, P1 ;  /* 0x0000000000ff7886 */ /* 0x000fe20000800000 */
[----:B--23--:R-:W-:Y:S01]  /*0d00*/  UMOV UR4, 0x100 ;  /* 0x0000010000047882 */ /* 0x00cfe20000000000 */
[----:B------:R-:W2:Y:S01]  /*0d10*/  LDCU UR7, c[0x0][0x36c] ;  /* 0x00006d80ff0777ac */ /* 0x000ea20008000800 */
[----:B------:R-:W-:Y:S01]  /*0d20*/  NOP ;  /* 0x0000000000007918 */ /* 0x000fe20000000000 */
[----:B-1----:R-:W-:Y:S01]  /*0d30*/  LOP3.LUT R3, R95, 0x1f, RZ, 0xc0, !PT ;  /* 0x0000001f5f037812 */ /* 0x002fe200078ec0ff */
[----:B------:R-:W-:Y:S01]  /*0d40*/  @!UP0 UMOV UR6, 0x400 ;  /* 0x0000040000068882 */ /* 0x000fe20000000000 */
[----:B------:R-:W-:-:S04]  /*0d50*/  @!UP0 UIADD3 UR4, UPT, UPT, -UR4, 0x100000, URZ ;  /* 0x0010000004048890 */ /* 0x000fc8000fffe1ff */
[----:B------:R-:W-:Y:S02]  /*0d60*/  @!UP0 USHF.L.U32 UR5, UR4, 0xb, URZ ;  /* 0x0000000b04058899 */ /* 0x000fe400080006ff */
[----:B------:R-:W-:Y:S02]  /*0d70*/  @!UP0 USHF.L.U32 UR4, UR4, 0x1, URZ ;  /* 0x0000000104048899 */ /* 0x000fe400080006ff */
[----:B------:R-:W-:Y:S01]  /*0d80*/  @!UP0 ULEA UR6, UR54, UR6, 0x18 ;  /* 0x0000000636068291 */ /* 0x000fe2000f8ec0ff */
[----:B------:R-:W-:Y:S01]  /*0d90*/  VOTEU.ALL UP0, P1 ;  /* 0x0000000000ff7886 */ /* 0x000fe20000800000 */
[----:B------:R-:W-:Y:S02]  /*0da0*/  UISETP.NE.AND UP5, UPT, UR18, URZ, UPT ;  /* 0x000000ff1200728c */ /* 0x000fe4000bfa5270 */
[----:B--2---:R-:W-:Y:S01]  /*0db0*/  UISETP.EQ.U32.AND UP6, UPT, UR7, 0x1, UPT ;  /* 0x000000010700788c */ /* 0x004fe2000bfc2070 */
[----:B------:R-:W1:Y:S07]  /*0dc0*/  FENCE.VIEW.ASYNC.S ;  /* 0x00000000000073c6 */ /* 0x000e6e0000000000 */
[----:B-1----:R1:W2:Y:S01]  /*0dd0*/  @!UP0 SYNCS.EXCH.64 URZ, [UR6+0x100], UR4 ;  /* 0x0001000406ff85b2 */ /* 0x0022a20008000100 */
[----:B------:R-:W-:Y:S05]  /*0de0*/  BRA.U !UP6, `(.L_x_15) ;  /* 0x000000010e087547 */ /* 0x000fea000b800000 */
[----:B--2---:R-:W-:Y:S01]  /*0df0*/  UCGABAR_ARV ;  /* 0x00000000000079c7 */ /* 0x004fe20008000000 */
[----:B------:R-:W-:Y:S05]  /*0e00*/  BRA `(.L_x_16) ;  /* 0x0000000000047947 */ /* 0x000fea0003800000 */
.L_x_15:
[----:B--2---:R-:W-:Y:S01]  /*0e10*/  NOP ;  /* 0x0000000000007918 */ /* 0x004fe20000000000 */
.L_x_16:
[----:B------:R-:W2:Y:S01]  /*0e20*/  S2UR UR26, SR_CTAID.X ;  /* 0x00000000001a79c3 */ /* 0x000ea20000002500 */
[----:B------:R-:W-:-:S05]  /*0e30*/  CS2R.32 R86, SR_CgaSize ;  /* 0x0000000000567805 */ /* 0x000fca0000008a00 */
[----:B------:R-:W-:-:S05]  /*0e40*/  IMAD R86, R86, -0xa0, RZ ;  /* 0xffffff6056567824 */ /* 0x000fca00078e02ff */
[----:B-1----:R-:W-:-:S14]  /*0e50*/  R2UR UR5, R86 ;  /* 0x00000000560572ca */ /* 0x002fdc00000e0000 */
[----:B------:R-:W1:Y:S01]  /*0e60*/  LDCU UR5, c[0x0][UR5+0x2b0] ;  /* 0x00005600050577ac */ /* 0x000e620008000800 */
[----:B------:R-:W-:-:S05]  /*0e70*/  CS2R.32 R86, SR_CgaSize ;  /* 0x0000000000567805 */ /* 0x000fca0000008a00 */
[----:B------:R-:W-:-:S05]  /*0e80*/  IMAD R86, R86, -0xa0, RZ ;  /* 0xffffff6056567824 */ /* 0x000fca00078e02ff */
[----:B------:R-:W-:-:S14]  /*0e90*/  R2UR UR4, R86 ;  /* 0x00000000560472ca */ /* 0x000fdc00000e0000 */
[----:B------:R-:W3:Y:S01]  /*0ea0*/  LDCU UR4, c[0x0][UR4+0x2b4] ;  /* 0x00005680040477ac */ /* 0x000ee20008000800 */
[----:B------:R-:W4:Y:S01]  /*0eb0*/  S2UR UR7, SR_CTAID.Y ;  /* 0x00000000000779c3 */ /* 0x000f220000002600 */
[----:B------:R-:W-:-:S05]  /*0ec0*/  CS2R.32 R86, SR_CgaSize ;  /* 0x0000000000567805 */ /* 0x000fca0000008a00 */
[----:B------:R-:W-:-:S05]  /*0ed0*/  IMAD R86, R86, -0xa0, RZ ;  /* 0xffffff6056567824 */ /* 0x000fca00078e02ff */
[----:B------:R-:W-:-:S14]  /*0ee0*/  R2UR UR8, R86 ;  /* 0x00000000560872ca */ /* 0x000fdc00000e0000 */
[----:B------:R-:W3:Y:S01]  /*0ef0*/  LDCU UR8, c[0x0][UR8+0x2a0] ;  /* 0x00005400080877ac */ /* 0x000ee20008000800 */
[----:B------:R-:W-:-:S05]  /*0f00*/  CS2R.32 R86, SR_CgaSize ;  /* 0x0000000000567805 */ /* 0x000fca0000008a00 */
[----:B------:R-:W-:-:S05]  /*0f10*/  IMAD R86, R86, -0xa0, RZ ;  /* 0xffffff6056567824 */ /* 0x000fca00078e02ff */
[----:B------:R-:W-:-:S14]  /*0f20*/  R2UR UR9, R86 ;  /* 0x00000000560972ca */ /* 0x000fdc00000e0000 */
[----:B------:R-:W3:Y:S01]  /*0f30*/  LDCU UR9, c[0x0][UR9+0x2a4] ;  /* 0x00005480090977ac */ /* 0x000ee20008000800 */
[----:B------:R-:W3:Y:S01]  /*0f40*/  S2UR UR36, SR_CTAID.Z ;  /* 0x00000000002479c3 */ /* 0x000ee20000002700 */
[----:B------:R-:W3:Y:S01]  /*0f50*/  LDCU UR19, c[0x0][0xd24] ;  /* 0x0001a480ff1377ac */ /* 0x000ee20008000800 */
[----:B------:R-:W3:Y:S01]  /*0f60*/  LDCU UR45, c[0x0][0xd24] ;  /* 0x0001a480ff2d77ac */ /* 0x000ee20008000800 */
[----:B--2---:R-:W-:Y:S01]  /*0f70*/  I2FP.F32.U32 R2, UR26 ;  /* 0x0000001a00027c45 */ /* 0x004fe20008201000 */
[----:B------:R-:W2:Y:S04]  /*0f80*/  LDCU UR23, c[0x0][0xd30] ;  /* 0x0001a600ff1777ac */ /* 0x000ea80008000800 */
[----:B-1----:R-:W-:Y:S01]  /*0f90*/  FMUL R2, R2, UR5 ;  /* 0x0000000502027c20 */ /* 0x002fe20008400000 */
[----:B------:R-:W-:Y:S01]  /*0fa0*/  ULOP3.LUT UR42, UR26, 0x1, URZ, 0xc0, !UPT ;  /* 0x000000011a2a7892 */ /* 0x000fe2000f8ec0ff */
[----:B----4-:R-:W-:Y:S01]  /*0fb0*/  I2FP.F32.U32 R0, UR7 ;  /* 0x0000000700007c45 */ /* 0x010fe20008201000 */
[----:B------:R-:W-:-:S03]  /*0fc0*/  UMOV UR27, UR7 ;  /* 0x00000007001b7c82 */ /* 0x000fc60008000000 */
[----:B------:R-:W1:Y:S01]  /*0fd0*/  F2I.U32.TRUNC.NTZ R2, R2 ;  /* 0x0000000200027305 */ /* 0x000e62000020f000 */
[----:B---3--:R-:W-:Y:S01]  /*0fe0*/  UISETP.GE.AND UP1, UPT, UR19, 0x1, UPT ;  /* 0x000000011300788c */ /* 0x008fe2000bf26270 */
[----:B------:R-:W-:-:S06]  /*0ff0*/  FMUL R0, R0, UR4 ;  /* 0x0000000400007c20 */ /* 0x000fcc0008400000 */
[----:B------:R-:W3:Y:S01]  /*1000*/  F2I.U32.TRUNC.NTZ R0, R0 ;  /* 0x0000000000007305 */ /* 0x000ee2000020f000 */
[----:B-1----:R-:W-:Y:S02]  /*1010*/  R2UR UR4, R2 ;  /* 0x00000000020472ca */ /* 0x002fe400000e0000 */
[----:B------:R-:W-:Y:S02]  /*1020*/  PRMT R2, RZ, 0x7610, R2 ;  /* 0x00007610ff027816 */ /* 0x000fe40000000002 */
[----:B---3--:R-:W-:Y:S02]  /*1030*/  R2UR UR6, R0 ;  /* 0x00000000000672ca */ /* 0x008fe400000e0000 */
[----:B------:R-:W-:-:S07]  /*1040*/  PRMT R0, RZ, 0x7610, R0 ;  /* 0x00007610ff007816 */ /* 0x000fce0000000000 */
[----:B------:R-:W-:-:S04]  /*1050*/  UIADD3 UR5, UPT, UPT, -UR4, URZ, URZ ;  /* 0x000000ff04057290 */ /* 0x000fc8000fffe1ff */
[----:B------:R-:W-:Y:S02]  /*1060*/  UIMAD UR5, UR8, UR5, UR26 ;  /* 0x00000005080572a4 */ /* 0x000fe4000f8e021a */
[----:B------:R-:W-:-:S04]  /*1070*/  UIADD3 UR4, UPT, UPT, -UR6, URZ, URZ ;  /* 0x000000ff06047290 */ /* 0x000fc8000fffe1ff */
[----:B------:R-:W-:Y:S01]  /*1080*/  IMAD.U32 R86, RZ, RZ, UR5 ;  /* 0x00000005ff567e24 */ /* 0x000fe2000f8e00ff */
[----:B------:R-:W-:-:S06]  /*1090*/  UIMAD UR4, UR9, UR4, UR7 ;  /* 0x00000004090472a4 */ /* 0x000fcc000f8e0207 */
[----:B------:R-:W-:Y:S01]  /*10a0*/  IMAD.U32 R85, RZ, RZ, UR4 ;  /* 0x00000004ff557e24 */ /* 0x000fe2000f8e00ff */
[----:B--2---:R-:W-:Y:S06]  /*10b0*/  BRA.U UP5, `(.L_x_17) ;  /* 0x0000000105307547 */ /* 0x004fec000b800000 */
[----:B------:R-:W-:Y:S01]  /*10c0*/  R2UR UR5, R85 ;  /* 0x00000000550572ca */ /* 0x000fe200000e0000 */
[----:B------:R-:W-:Y:S01]  /*10d0*/  UMOV UR7, 0x3 ;  /* 0x0000000300077882 */ /* 0x000fe20000000000 */
[----:B------:R-:W-:-:S11]  /*10e0*/  R2UR UR4, R86 ;  /* 0x00000000560472ca */ /* 0x000fd600000e0000 */
[----:B------:R-:W-:-:S04]  /*10f0*/  UISETP.NE.AND UP0, UPT, UR5, URZ, UPT ;  /* 0x000000ff0500728c */ /* 0x000fc8000bf05270 */
[----:B------:R-:W-:Y:S02]  /*1100*/  UISETP.LT.U32.OR UP0, UPT, UR4, 0x2, !UP0 ;  /* 0x000000020400788c */ /* 0x000fe4000c701470 */
[----:B------:R-:W-:Y:S02]  /*1110*/  ULOP3.LUT UR4, UR4, 0xfffffffe, URZ, 0xc0, !UPT ;  /* 0xfffffffe04047892 */ /* 0x000fe4000f8ec0ff */
[----:B------:R-:W-:Y:S02]  /*1120*/  USEL UR6, URZ, 0x1, !UP0 ;  /* 0x00000001ff067887 */ /* 0x000fe4000c000000 */
[----:B------:R-:W-:Y:S02]  /*1130*/  USEL UR5, URZ, 0x2, !UP0 ;  /* 0x00000002ff057887 */ /* 0x000fe4000c000000 */
[----:B------:R-:W-:Y:S02]  /*1140*/  USHF.L.U32 UR4, UR7, UR4, URZ ;  /* 0x0000000407047299 */ /* 0x000fe400080006ff */
[----:B------:R-:W-:-:S04]  /*1150*/  UIADD3 UR5, UPT, UPT, UR6, UR5, URZ ;  /* 0x0000000506057290 */ /* 0x000fc8000fffe0ff */
[----:B------:R-:W-:Y:S02]  /*1160*/  IMAD.U32 R0, RZ, RZ, UR4 ;  /* 0x00000004ff007e24 */ /* 0x000fe4000f8e00ff */
[----:B------:R-:W-:Y:S02]  /*1170*/  IMAD.U32 R2, RZ, RZ, UR5 ;  /* 0x00000005ff027e24 */ /* 0x000fe4000f8e00ff */
.L_x_17:
[----:B------:R-:W-:Y:S05]  /*1180*/  BRA.U !UP1, `(.L_x_18) ;  /* 0x0000000109d07547 */ /* 0x000fea000b800000 */
[----:B------:R-:W1:Y:S01]  /*1190*/  LDCU.128 UR12, c[0x0][0xd10] ;  /* 0x0001a200ff0c77ac */ /* 0x000e620008000c00 */
[----:B------:R-:W2:Y:S01]  /*11a0*/  LDCU UR6, c[0x0][0x370] ;  /* 0x00006e00ff0677ac */ /* 0x000ea20008000800 */
[----:B------:R-:W3:Y:S01]  /*11b0*/  LDCU UR7, c[0x0][0x374] ;  /* 0x00006e80ff0777ac */ /* 0x000ee20008000800 */
[----:B------:R-:W4:Y:S01]  /*11c0*/  LDCU UR21, c[0x0][0xd0c] ;  /* 0x0001a180ff1577ac */ /* 0x000f220008000800 */
[----:B------:R-:W4:Y:S01]  /*11d0*/  LDCU UR22, c[0x0][0xd20] ;  /* 0x0001a400ff1677ac */ /* 0x000f220008000800 */
[----:B------:R-:W4:Y:S01]  /*11e0*/  LDCU.64 UR8, c[0x0][0xd28] ;  /* 0x0001a500ff0877ac */ /* 0x000f220008000a00 */
[----:B-1----:R-:W-:Y:S02]  /*11f0*/  UISETP.NE.AND UP3, UPT, UR14, 0x1, UPT ;  /* 0x000000010e00788c */ /* 0x002fe4000bf65270 */
[----:B---3--:R-:W-:Y:S02]  /*1200*/  UIMAD.WIDE.U32 UR10, UR7, UR15, URZ ;  /* 0x0000000f070a72a5 */ /* 0x008fe4000f8e00ff */
[----:B--2---:R-:W-:-:S02]  /*1210*/  UIMAD.WIDE.U32 UR16, UR6, UR12, URZ ;  /* 0x0000000c061072a5 */ /* 0x004fc4000f8e00ff */
[----:B----4-:R-:W-:Y:S02]  /*1220*/  UISETP.NE.AND UP0, UPT, UR21, 0x1, UPT ;  /* 0x000000011500788c */ /* 0x010fe4000bf05270 */
[----:B------:R-:W-:Y:S01]  /*1230*/  UIMAD.WIDE.U32 UR4, UR26, UR12, URZ ;  /* 0x0000000c1a0472a5 */ /* 0x000fe2000f8e00ff */
[----:B------:R-:W-:Y:S02]  /*1240*/  UMOV UR10, UR11 ;  /* 0x0000000b000a7c82 */ /* 0x000fe40008000000 */
[----:B------:R-:W-:Y:S01]  /*1250*/  UMOV UR16, UR17 ;  /* 0x0000001100107c82 */ /* 0x000fe20008000000 */
[----:B------:R-:W-:Y:S02]  /*1260*/  @UP3 USHF.R.U32.HI UR7, URZ, UR22, UR10 ;  /* 0x00000016ff073299 */ /* 0x000fe4000801160a */
[----:B------:R-:W-:Y:S02]  /*1270*/  UISETP.NE.AND UP1, UPT, UR19, 0x1, UPT ;  /* 0x000000011300788c */ /* 0x000fe4000bf25270 */
[----:B------:R-:W-:-:S02]  /*1280*/  USHF.R.U32.HI UR5, URZ, UR13, UR5 ;  /* 0x0000000dff057299 */ /* 0x000fc40008011605 */
[----:B------:R-:W-:Y:S02]  /*1290*/  @UP0 USHF.R.U32.HI UR6, URZ, UR13, UR16 ;  /* 0x0000000dff060299 */ /* 0x000fe40008011610 */
[----:B------:R-:W-:Y:S02]  /*12a0*/  UIMAD.WIDE.U32 UR12, UR27, UR15, URZ ;  /* 0x0000000f1b0c72a5 */ /* 0x000fe4000f8e00ff */
[----:B------:R-:W-:Y:S02]  /*12b0*/  UIMAD.WIDE.U32 UR10, UR7, UR8, URZ ;  /* 0x00000008070a72a5 */ /* 0x000fe4000f8e00ff */
[----:B------:R-:W-:Y:S02]  /*12c0*/  UIMAD.WIDE.U32 UR16, UR6, UR8, URZ ;  /* 0x00000008061072a5 */ /* 0x000fe4000f8e00ff */
[----:B------:R-:W-:Y:S01]  /*12d0*/  USEL UR5, UR26, UR5, !UP0 ;  /* 0x000000051a057287 */ /* 0x000fe2000c000000 */
[----:B------:R-:W-:Y:S02]  /*12e0*/  UMOV UR4, UR13 ;  /* 0x0000000d00047c82 */ /* 0x000fe40008000000 */
[----:B------:R-:W-:Y:S01]  /*12f0*/  UMOV UR10, UR11 ;  /* 0x0000000b000a7c82 */ /* 0x000fe20008000000 */
[----:B------:R-:W-:-:S02]  /*1300*/  USHF.R.U32.HI UR4, URZ, UR22, UR4 ;  /* 0x00000016ff047299 */ /* 0x000fc40008011604 */
[----:B------:R-:W-:Y:S01]  /*1310*/  @UP1 USHF.R.U32.HI UR7, URZ, UR9, UR10 ;  /* 0x00000009ff071299 */ /* 0x000fe2000801160a */
[----:B------:R-:W-:Y:S01]  /*1320*/  UMOV UR16, UR17 ;  /* 0x0000001100107c82 */ /* 0x000fe20008000000 */
[----:B------:R-:W-:Y:S02]  /*1330*/  USEL UR4, UR27, UR4, !UP3 ;  /* 0x000000041b047287 */ /* 0x000fe4000d800000 */
[----:B------:R-:W-:Y:S02]  /*1340*/  @UP1 USHF.R.U32.HI UR6, URZ, UR9, UR16 ;  /* 0x00000009ff061299 */ /* 0x000fe40008011610 */
[----:B------:R-:W-:Y:S02]  /*1350*/  UIMAD UR7, UR7, UR19, URZ ;  /* 0x00000013070772a4 */ /* 0x000fe4000f8e02ff */
[----:B------:R-:W-:Y:S02]  /*1360*/  UIMAD UR12, UR6, UR19, URZ ;  /* 0x00000013060c72a4 */ /* 0x000fe4000f8e02ff */
[----:B------:R-:W-:-:S02]  /*1370*/  UISETP.GE.AND UP0, UPT, UR4, UR7, UPT ;  /* 0x000000070400728c */ /* 0x000fc4000bf06270 */
[----:B------:R-:W-:Y:S02]  /*1380*/  UIMAD.WIDE.U32 UR10, UR4, UR8, URZ ;  /* 0x00000008040a72a5 */ /* 0x000fe4000f8e00ff */
[----:B------:R-:W-:Y:S02]  /*1390*/  UISETP.GE.OR UP0, UPT, UR5, UR12, UP0 ;  /* 0x0000000c0500728c */ /* 0x000fe40008706670 */
[----:B------:R-:W-:Y:S02]  /*13a0*/  UIMAD.WIDE.U32 UR12, UR5, UR8, URZ ;  /* 0x00000008050c72a5 */ /* 0x000fe4000f8e00ff */
[----:B------:R-:W-:Y:S01]  /*13b0*/  UIADD3 UR10, UPT, UPT, -UR4, URZ, URZ ;  /* 0x000000ff040a7290 */ /* 0x000fe2000fffe1ff */
[----:B------:R-:W-:Y:S01]  /*13c0*/  UMOV UR8, UR11 ;  /* 0x0000000b00087c82 */ /* 0x000fe20008000000 */
[----:B------:R-:W-:Y:S02]  /*13d0*/  UIADD3 UR11, UPT, UPT, -UR5, URZ, URZ ;  /* 0x000000ff050b7290 */ /* 0x000fe4000fffe1ff */
[----:B------:R-:W-:-:S03]  /*13e0*/  USHF.R.U32.HI UR8, URZ, UR9, UR8 ;  /* 0x00000009ff087299 */ /* 0x000fc60008011608 */
[----:B------:R-:W-:Y:S01]  /*13f0*/  @!UP0 UMOV UR7, UR13 ;  /* 0x0000000d00078c82 */ /* 0x000fe20008000000 */
[----:B------:R-:W-:Y:S02]  /*1400*/  UIMAD UR27, UR14, UR10, UR27 ;  /* 0x0000000a0e1b72a4 */ /* 0x000fe4000f8e021b */
[----:B------:R-:W-:Y:S02]  /*1410*/  USEL UR8, UR4, UR8, !UP1 ;  /* 0x0000000804087287 */ /* 0x000fe4000c800000 */
[----:B------:R-:W-:Y:S02]  /*1420*/  @!UP0 USHF.R.U32.HI UR7, URZ, UR9, UR7 ;  /* 0x00000009ff078299 */ /* 0x000fe40008011607 */
[----:B------:R-:W-:Y:S02]  /*1430*/  UIADD3 UR9, UPT, UPT, -UR8, URZ, URZ ;  /* 0x000000ff08097290 */ /* 0x000fe4000fffe1ff */
[----:B------:R-:W-:Y:S02]  /*1440*/  @!UP0 USEL UR7, UR5, UR7, !UP1 ;  /* 0x0000000705078287 */ /* 0x000fe4000c800000 */
[----:B------:R-:W-:-:S02]  /*1450*/  UIMAD UR9, UR19, UR9, UR4 ;  /* 0x00000009130972a4 */ /* 0x000fc4000f8e0204 */
[----:B------:R-:W-:Y:S02]  /*1460*/  @!UP0 UIADD3 UR8, UPT, UPT, UR8, -UR7, URZ ;  /* 0x8000000708088290 */ /* 0x000fe4000fffe0ff */
[----:B------:R-:W-:Y:S02]  /*1470*/  @!UP0 UIMAD UR6, UR9, UR6, UR7 ;  /* 0x00000006090682a4 */ /* 0x000fe4000f8e0207 */
[----:B------:R-:W-:Y:S02]  /*1480*/  @!UP0 UIMAD UR4, UR8, UR19, UR5 ;  /* 0x00000013080482a4 */ /* 0x000fe4000f8e0205 */
[----:B------:R-:W-:Y:S02]  /*1490*/  UIMAD UR26, UR21, UR11, UR26 ;  /* 0x0000000b151a72a4 */ /* 0x000fe4000f8e021a */
[----:B------:R-:W-:Y:S01]  /*14a0*/  UIMAD UR27, UR4, UR14, UR27 ;  /* 0x0000000e041b72a4 */ /* 0x000fe2000f8e021b */
[----:B------:R-:W-:Y:S02]  /*14b0*/  @!UP0 UMOV UR5, UR6 ;  /* 0x0000000600058c82 */ /* 0x000fe40008000000 */
[----:B------:R-:W-:-:S12]  /*14c0*/  UIMAD UR26, UR5, UR21, UR26 ;  /* 0x00000015051a72a4 */ /* 0x000fd8000f8e021a */
.L_x_18:
[----:B------:R-:W-:Y:S02]  /*14d0*/  UISETP.NE.AND UP1, UPT, UR23, 0x1, UPT ;  /* 0x000000011700788c */ /* 0x000fe4000bf25270 */
[----:B------:R-:W-:-:S07]  /*14e0*/  UISETP.NE.AND UP0, UPT, UR18, 0x2, UPT ;  /* 0x000000021200788c */ /* 0x000fce000bf05270 */
[----:B------:R-:W-:Y:S05]  /*14f0*/  BRA.U UP1, `(.L_x_19) ;  /* 0x0000000101407547 */ /* 0x000fea000b800000 */
[----:B------:R-:W1:Y:S01]  /*1500*/  LDCU.128 UR8, c[0x0][0xd10] ;  /* 0x0001a200ff0877ac */ /* 0x000e620008000c00 */
[----:B------:R-:W2:Y:S01]  /*1510*/  LDCU UR12, c[0x0][0xd0c] ;  /* 0x0001a180ff0c77ac */ /* 0x000ea20008000800 */
[----:B------:R-:W3:Y:S01]  /*1520*/  LDCU UR13, c[0x0][0xd20] ;  /* 0x0001a400ff0d77ac */ /* 0x000ee20008000800 */
[----:B-1----:R-:W-:Y:S02]  /*1530*/  UIMAD.WIDE.U32 UR4, UR26, UR8, URZ ;  /* 0x000000081a0472a5 */ /* 0x002fe4000f8e00ff */
[----:B------:R-:W-:Y:S02]  /*1540*/  UIMAD.WIDE.U32 UR6, UR27, UR11, URZ ;  /* 0x0000000b1b0672a5 */ /* 0x000fe4000f8e00ff */
[----:B--2---:R-:W-:Y:S02]  /*1550*/  UISETP.NE.AND UP1, UPT, UR12, 0x1, UPT ;  /* 0x000000010c00788c */ /* 0x004fe4000bf25270 */
[----:B------:R-:W-:-:S03]  /*1560*/  USHF.R.U32.HI UR5, URZ, UR9, UR5 ;  /* 0x00000009ff057299 */ /* 0x000fc60008011605 */
[----:B------:R-:W-:Y:S01]  /*1570*/  UMOV UR4, UR7 ;  /* 0x0000000700047c82 */ /* 0x000fe20008000000 */
[----:B------:R-:W-:Y:S02]  /*1580*/  USEL UR5, UR26, UR5, !UP1 ;  /* 0x000000051a057287 */ /* 0x000fe4000c800000 */
[----:B------:R-:W-:Y:S02]  /*1590*/  UISETP.NE.AND UP1, UPT, UR10, 0x1, UPT ;  /* 0x000000010a00788c */ /* 0x000fe4000bf25270 */
[----:B---3--:R-:W-:-:S04]  /*15a0*/  USHF.R.U32.HI UR4, URZ, UR13, UR4 ;  /* 0x0000000dff047299 */ /* 0x008fc80008011604 */
[----:B------:R-:W-:-:S04]  /*15b0*/  USEL UR4, UR27, UR4, !UP1 ;  /* 0x000000041b047287 */ /* 0x000fc8000c800000 */
[----:B------:R-:W-:Y:S02]  /*15c0*/  UIADD3 UR6, UPT, UPT, UR5, -UR4, URZ ;  /* 0x8000000405067290 */ /* 0x000fe4000fffe0ff */
[----:B------:R-:W-:Y:S02]  /*15d0*/  UIADD3 UR4, UPT, UPT, -UR5, UR4, URZ ;  /* 0x0000000405047290 */ /* 0x000fe4000fffe1ff */
[----:B------:R-:W-:Y:S02]  /*15e0*/  UIMAD UR27, UR6, UR10, UR27 ;  /* 0x0000000a061b72a4 */ /* 0x000fe4000f8e021b */
[----:B------:R-:W-:-:S12]  /*15f0*/  UIMAD UR26, UR4, UR12, UR26 ;  /* 0x0000000c041a72a4 */ /* 0x000fd8000f8e021a */
.L_x_19:
[----:B------:R-:W-:Y:S05]  /*1600*/  BRA.U !UP6, `(.L_x_20) ;  /* 0x000000010e0c7547 */ /* 0x000fea000b800000 */
[----:B------:R-:W-:Y:S01]  /*1610*/  UCGABAR_WAIT ;  /* 0x0000000000007dc7 */ /* 0x000fe20008000000 */
[----:B------:R-:W-:Y:S01]  /*1620*/  CCTL.IVALL ;  /* 0x00000000ff00798f */ /* 0x000fe20002000000 */
[----:B------:R-:W-:Y:S05]  /*1630*/  BRA `(.L_x_21) ;  /* 0x0000000000047947 */ /* 0x000fea0003800000 */
.L_x_20:
[----:B------:R-:W-:Y:S06]  /*1640*/  BAR.SYNC.DEFER_BLOCKING 0x0 ;  /* 0x0000000000007b1d */ /* 0x000fec0000010000 */
.L_x_21:
[----:B------:R-:W1:Y:S02]  /*1650*/  LDCU UR5, c[0x0][0x38c] ;  /* 0x00007180ff0577ac */ /* 0x000e640008000800 */
[----:B-1----:R-:W-:-:S04]  /*1660*/  UIADD3 UR5, UPT, UPT, UR5, 0x3f, URZ ;  /* 0x0000003f05057890 */ /* 0x002fc8000fffe0ff */
[----:B------:R-:W-:-:S04]  /*1670*/  USHF.R.S32.HI UR4, URZ, 0x1f, UR5 ;  /* 0x0000001fff047899 */ /* 0x000fc80008011405 */
[----:B------:R-:W-:-:S04]  /*1680*/  ULEA.HI UR4, UR4, UR5, URZ, 0x6 ;  /* 0x0000000504047291 */ /* 0x000fc8000f8f30ff */
[----:B------:R-:W-:Y:S01]  /*1690*/  USHF.R.S32.HI UR35, URZ, 0x6, UR4 ;  /* 0x00000006ff237899 */ /* 0x000fe20008011404 */
[----:B------:R-:W-:Y:S11]  /*16a0*/  BRA.U UP0, `(.L_x_22) ;  /* 0x0000001100347547 */ /* 0x000ff6000b800000 */
[----:B------:R-:W1:Y:S01]  /*16b0*/  S2UR UR44, SR_CgaCtaId ;  /* 0x00000000002c79c3 */ /* 0x000e620000008800 */
[----:B------:R-:W-:Y:S01]  /*16c0*/  UISETP.NE.OR UP1, UPT, UR20, URZ, !UPT ;  /* 0x000000ff1400728c */ /* 0x000fe2000ff25670 */
[----:B------:R-:W-:Y:S01]  /*16d0*/  PLOP3.LUT P1, PT, PT, PT, UP4, 0x80, 0x8 ;  /* 0x000000000008781c */ /* 0x000fe20003f2f048 */
[----:B------:R-:W-:Y:S01]  /*16e0*/  UISETP.LT.AND UP0, UPT, UR35, 0x1, UPT ;  /* 0x000000012300788c */ /* 0x000fe2000bf01270 */
[----:B------:R-:W-:Y:S01]  /*16f0*/  IMAD.MOV.U32 R12, RZ, RZ, 0x1 ;  /* 0x00000001ff0c7424 */ /* 0x000fe200078e00ff */
[----:B------:R-:W-:Y:S02]  /*1700*/  CS2R R10, SRZ ;  /* 0x00000000000a7805 */ /* 0x000fe4000001ff00 */
[----:B------:R-:W-:Y:S01]  /*1710*/  PLOP3.LUT P1, PT, P1, PT, PT, 0x8, 0x80 ;  /* 0x000000000080781c */ /* 0x000fe20000f2e170 */
[----:B------:R-:W-:Y:S01]  /*1720*/  IMAD.MOV.U32 R9, RZ, RZ, RZ ;  /* 0x000000ffff097224 */ /* 0x000fe200078e00ff */
[----:B------:R-:W-:Y:S01]  /*1730*/  PLOP3.LUT P2, PT, P2, PT, UP1, 0xae, 0xea ;  /* 0x0000000000ea781c */ /* 0x000fe2000174f51e */
[----:B------:R-:W-:Y:S01]  /*1740*/  IMAD.MOV.U32 R8, RZ, RZ, 0x1 ;  /* 0x00000001ff087424 */ /* 0x000fe200078e00ff */
[----:B------:R-:W2:Y:S01]  /*1750*/  LDCU UR38, c[0x0][0x370] ;  /* 0x00006e00ff2677ac */ /* 0x000ea20008000800 */
[----:B------:R-:W-:Y:S01]  /*1760*/  USHF.L.U32 UR39, UR42, 0x7, URZ ;  /* 0x000000072a277899 */ /* 0x000fe200080006ff */
[----:B------:R-:W3:Y:S01]  /*1770*/  LDCU.64 UR40, c[0x0][0x348] ;  /* 0x00006900ff2877ac */ /* 0x000ee20008000a00 */
[----:B------:R-:W4:Y:S01]  /*1780*/  LDCU UR37, c[0x0][0x374] ;  /* 0x00006e80ff2577ac */ /* 0x000f220008000800 */
[----:B------:R-:W-:-:S02]  /*1790*/  UISETP.GE.AND UP4, UPT, UR45, 0x1, UPT ;  /* 0x000000012d00788c */ /* 0x000fc4000bf86270 */
[----:B------:R-:W-:Y:S02]  /*17a0*/  UISETP.NE.AND UP3, UPT, UR45, 0x1, UPT ;  /* 0x000000012d00788c */ /* 0x000fe4000bf65270 */
[----:B------:R-:W-:Y:S01]  /*17b0*/  USEL UR21, UR35, 0x1, !UP0 ;  /* 0x0000000123157887 */ /* 0x000fe2000c000000 */
[----:B------:R-:W-:Y:S01]  /*17c0*/  UMOV UR14, URZ ;  /* 0x000000ff000e7c82 */ /* 0x000fe20008000000 */
[----:B------:R-:W-:-:S10]  /*17d0*/  UMOV UR43, 0x400 ;  /* 0x00000400002b7882 */ /* 0x000fd40000000000 */
.L_x_33:
[----:B------:R-:W-:-:S03]  /*17e0*/  UISETP.NE.AND UP0, UPT, UR54, URZ, UPT ;  /* 0x000000ff3600728c */ /* 0x000fc6000bf05270 */
[----:B-1----:R-:W-:Y:S02]  /*17f0*/  UMOV UR54, UR44 ;  /* 0x0000002c00367c82 */ /* 0x002fe40008000000 */
[----:B------:R-:W-:-:S04]  /*1800*/  ULEA UR6, UR54, UR43, 0x18 ;  /* 0x0000002b36067291 */ /* 0x000fc8000f8ec0ff */
[----:B------:R-:W-:Y:S08]  /*1810*/  BRA.U UP0, `(.L_x_23) ;  /* 0x0000000100347547 */ /* 0x000ff0000b800000 */
[----:B------:R-:W1:Y:S01]  /*1820*/  S2R R0, SR_CgaCtaId ;  /* 0x0000000000007919 */ /* 0x000e620000008800 */
[----:B------:R-:W-:Y:S02]  /*1830*/  MOV R3, 0x400 ;  /* 0x0000040000037802 */ /* 0x000fe40000000f00 */
[----:B------:R-:W-:Y:S02]  /*1840*/  SHF.L.U32 R2, R8, 0x1f, RZ ;  /* 0x0000001f08027819 */ /* 0x000fe400000006ff */
[----:B-1----:R-:W-:-:S05]  /*1850*/  LEA R0, R0, R3, 0x18 ;  /* 0x0000000300007211 */ /* 0x002fca00078ec0ff */
[----:B------:R-:W-:-:S04]  /*1860*/  IMAD R3, R9, 0x8, R0 ;  /* 0x0000000809037824 */ /* 0x000fc800078e0200 */
[----:B------:R-:W1:Y:S02]  /*1870*/  SYNCS.PHASECHK.TRANS64.TRYWAIT P0, [R3+URZ+0xf0], R2 ;  /* 0x0000f002030075a7 */ /* 0x000e6400080011ff */
[----:B-1----:R-:W-:Y:S05]  /*1880*/  @!P0 BRA `(.L_x_24) ;  /* 0x000000cc00d48947 */ /* 0x002fea0003800000 */
.L_x_173:
[----:B------:R-:W-:Y:S01]  /*1890*/  VIADD R9, R9, 0x1 ;  /* 0x0000000109097836 */ /* 0x000fe20000000000 */
[----:B------:R1:W-:Y:S04]  /*18a0*/  SYNCS.ARRIVE.TRANS64.A1T0 RZ, [R3+URZ+0xe0], RZ ;  /* 0x0000e0ff03ff79a7 */ /* 0x0003e800081000ff */
[----:B------:R-:W-:-:S04]  /*18b0*/  ISETP.NE.AND P0, PT, R9, 0x2, PT ;  /* 0x000000020900780c */ /* 0x000fc80003f05270 */
[----:B------:R-:W-:Y:S02]  /*18c0*/  SEL R9, R9, RZ, P0 ;  /* 0x000000ff09097207 */ /* 0x000fe40000000000 */
[----:B-1----:R-:W-:-:S04]  /*18d0*/  SEL R3, RZ, 0x1, P0 ;  /* 0x00000001ff037807 */ /* 0x002fc80000000000 */
[----:B------:R-:W-:-:S07]  /*18e0*/  LOP3.LUT R8, R8, R3, RZ, 0x3c, !PT ;  /* 0x0000000308087212 */ /* 0x000fce00078e3cff */
.L_x_23:
[----:B------:R-:W1:Y:S01]  /*18f0*/  LDCU UR5, c[0x0][0x38c] ;  /* 0x00007180ff0577ac */ /* 0x000e620008000800 */
[----:B------:R-:W-:Y:S01]  /*1900*/  SHF.L.U32 R0, R12, 0x1f, RZ ;  /* 0x0000001f0c007819 */ /* 0x000fe200000006ff */
[----:B------:R-:W-:-:S09]  /*1910*/  ULEA UR4, UR14, UR6, 0x3 ;  /* 0x000000060e047291 */ /* 0x000fd2000f8e18ff */
[----:B------:R2:W2:Y:S01]  /*1920*/  SYNCS.PHASECHK.TRANS64.TRYWAIT P0, [UR4+0x30], R0 ;  /* 0x00003000ff0075a7 */ /* 0x0004a20008001104 */
[----:B------:R-:W-:Y:S02]  /*1930*/  ULEA.HI UR4, UR26, UR26, URZ, 0x1 ;  /* 0x0000001a1a047291 */ /* 0x000fe4000f8f08ff */
[----:B-1----:R-:W-:-:S09]  /*1940*/  UISETP.GE.AND UP0, UPT, UR5, 0x1, UPT ;  /* 0x000000010500788c */ /* 0x002fd2000bf06270 */
[----:B------:R-:W-:Y:S05]  /*1950*/  BRA.U !UP0, `(.L_x_25) ;  /* 0x0000000108ec7547 */ /* 0x000fea000b800000 */
[----:B------:R-:W-:Y:S02]  /*1960*/  USHF.R.S32.HI UR4, URZ, 0x1, UR4 ;  /* 0x00000001ff047899 */ /* 0x000fe40008011404 */
[----:B---3--:R-:W-:Y:S02]  /*1970*/  UIADD3 UR26, UP2, UPT, UR40, 0x80, URZ ;  /* 0x00000080281a7890 */ /* 0x008fe4000ff5e0ff */
[----:B------:R-:W-:Y:S02]  /*1980*/  UIADD3 UR24, UP1, UPT, UR40, 0x280, URZ ;  /* 0x0000028028187890 */ /* 0x000fe4000ff3e0ff */
[----:B------:R-:W-:Y:S02]  /*1990*/  UIADD3 UR22, UP0, UPT, UR40, 0x180, URZ ;  /* 0x0000018028167890 */ /* 0x000fe4000ff1e0ff */
[----:B------:R-:W-:Y:S02]  /*19a0*/  ULEA UR19, UR27, UR39, 0x8 ;  /* 0x000000271b137291 */ /* 0x000fe4000f8e40ff */
[----:B------:R-:W-:-:S02]  /*19b0*/  ULEA UR11, UR4, UR42, 0x1 ;  /* 0x0000002a040b7291 */ /* 0x000fc4000f8e08ff */
[----:B------:R-:W-:Y:S02]  /*19c0*/  ULEA UR35, UR4, UR39, 0x8 ;  /* 0x0000002704237291 */ /* 0x000fe4000f8e40ff */
[----:B------:R-:W-:Y:S02]  /*19d0*/  UIADD3.X UR27, UPT, UPT, URZ, UR41, URZ, UP2, !UPT ;  /* 0x00000029ff1b7290 */ /* 0x000fe400097fe4ff */
[----:B------:R-:W-:Y:S02]  /*19e0*/  UIADD3.X UR25, UPT, UPT, URZ, UR41, URZ, UP1, !UPT ;  /* 0x00000029ff197290 */ /* 0x000fe40008ffe4ff */
[----:B------:R-:W-:Y:S01]  /*19f0*/  UIADD3.X UR23, UPT, UPT, URZ, UR41, URZ, UP0, !UPT ;  /* 0x00000029ff177290 */ /* 0x000fe200087fe4ff */
[----:B------:R-:W-:Y:S01]  /*1a00*/  UMOV UR5, URZ ;  /* 0x000000ff00057c82 */ /* 0x000fe20008000000 */
[----:B------:R-:W-:Y:S01]  /*1a10*/  UMOV UR4, UR14 ;  /* 0x0000000e00047c82 */ /* 0x000fe20008000000 */
[----:B------:R-:W-:Y:S01]  /*1a20*/  UMOV UR12, URZ ;  /* 0x000000ff000c7c82 */ /* 0x000fe20008000000 */
[----:B------:R-:W-:-:S08]  /*1a30*/  UMOV UR10, URZ ;  /* 0x000000ff000a7c82 */ /* 0x000fd00008000000 */
.L_x_29:
[----:B------:R-:W-:Y:S01]  /*1a40*/  ULEA UR9, UR4, UR6, 0x3 ;  /* 0x0000000604097291 */ /* 0x000fe2000f8e18ff */
[----:B-12---:R-:W-:Y:S11]  /*1a50*/  @P0 BRA `(.L_x_26) ;  /* 0x00000000000c0947 */ /* 0x006ff60003800000 */
[----:B------:R-:W-:-:S04]  /*1a60*/  SHF.L.U32 R3, R12, 0x1f, RZ ;  /* 0x0000001f0c037819 */ /* 0x000fc800000006ff */
[----:B------:R-:W1:Y:S02]  /*1a70*/  SYNCS.PHASECHK.TRANS64.TRYWAIT P0, [UR9+0x30], R3 ;  /* 0x00003003ff0075a7 */ /* 0x000e640008001109 */
[----:B-1----:R-:W-:Y:S05]  /*1a80*/  @!P0 BRA `(.L_x_27) ;  /* 0x000000cc00688947 */ /* 0x002fea0003800000 */
.L_x_26:
[----:B------:R-:W-:Y:S01]  /*1a90*/  UIADD3 UR7, UPT, UPT, UR4, 0x1, URZ ;  /* 0x0000000104077890 */ /* 0x000fe2000fffe0ff */
[----:B------:R-:W-:Y:S01]  /*1aa0*/  @!P2 IMAD.MOV.U32 R2, RZ, RZ, 0xd000 ;  /* 0x0000d000ff02a424 */ /* 0x000fe200078e00ff */
[----:B------:R-:W-:Y:S02]  /*1ab0*/  ULOP3.LUT UR8, UR5, 0x1, URZ, 0xc0, !UPT ;  /* 0x0000000105087892 */ /* 0x000fe4000f8ec0ff */
[----:B------:R-:W-:Y:S02]  /*1ac0*/  UISETP.NE.AND UP0, UPT, UR7, 0x6, UPT ;  /* 0x000000060700788c */ /* 0x000fe4000bf05270 */
[----:B------:R-:W-:Y:S02]  /*1ad0*/  ULEA UR32, UR4, UR6, 0xd ;  /* 0x0000000604207291 */ /* 0x000fe4000f8e68ff */
[----:B------:R-:W-:Y:S01]  /*1ae0*/  USEL UR13, URZ, 0x1, UP0 ;  /* 0x00000001ff0d7887 */ /* 0x000fe20008000000 */
[----:B------:R-:W-:Y:S01]  /*1af0*/  @!P2 ISETP.NE.AND P0, PT, RZ, UR8, PT ;  /* 0x00000008ff00ac0c */ /* 0x000fe2000bf05270 */
[----:B------:R-:W-:-:S02]  /*1b00*/  USEL UR14, UR7, URZ, UP0 ;  /* 0x000000ff070e7287 */ /* 0x000fc40008000000 */
[----:B------:R-:W-:Y:S01]  /*1b10*/  ULEA UR16, UR4, UR6, 0xe ;  /* 0x0000000604107291 */ /* 0x000fe2000f8e70ff */
[----:B------:R-:W-:Y:S01]  /*1b20*/  @!P2 SEL R2, R2, 0xc000, !P0 ;  /* 0x0000c0000202a807 */ /* 0x000fe20004000000 */
[----:B------:R-:W-:Y:S01]  /*1b30*/  ULEA UR7, UR14, UR6, 0x3 ;  /* 0x000000060e077291 */ /* 0x000fe2000f8e18ff */
[----:B------:R-:W-:Y:S01]  /*1b40*/  LOP3.LUT R12, R12, UR13, RZ, 0x3c, !PT ;  /* 0x0000000d0c0c7c12 */ /* 0x000fe2000f8e3cff */
[----:B------:R-:W-:Y:S01]  /*1b50*/  USHF.L.U32 UR34, UR5, 0x5, URZ ;  /* 0x0000000505227899 */ /* 0x000fe200080006ff */
[----:B------:R2:W-:Y:S01]  /*1b60*/  @!P2 SYNCS.ARRIVE.TRANS64 RZ, [UR9], R2 ;  /* 0x00000002ffffa9a7 */ /* 0x0005e20008000009 */
[----:B------:R-:W-:Y:S01]  /*1b70*/  ULOP3.LUT UR33, UR9, 0xfefffff8, URZ, 0xc0, !UPT ;  /* 0xfefffff809217892 */ /* 0x000fe2000f8ec0ff */
[----:B-1----:R-:W-:Y:S01]  /*1b80*/  SHF.L.U32 R0, R12, 0x1f, RZ ;  /* 0x0000001f0c007819 */ /* 0x002fe200000006ff */
[----:B------:R-:W-:Y:S02]  /*1b90*/  UIADD3 UR32, UPT, UPT, UR32, 0x10400, URZ ;  /* 0x0001040020207890 */ /* 0x000fe4000fffe0ff */
[----:B------:R-:W-:-:S02]  /*1ba0*/  USHF.L.U32 UR18, UR5, 0x6, URZ ;  /* 0x0000000605127899 */ /* 0x000fc400080006ff */
[----:B------:R-:W-:Y:S01]  /*1bb0*/  UIADD3 UR16, UPT, UPT, UR16, 0x1c400, URZ ;  /* 0x0001c40010107890 */ /* 0x000fe2000fffe0ff */
[----:B------:R-:W-:Y:S01]  /*1bc0*/  UMOV UR28, 0x0 ;  /* 0x00000000001c7882 */ /* 0x000fe20000000000 */
[----:B------:R-:W-:Y:S01]  /*1bd0*/  UMOV UR29, 0x10000000 ;  /* 0x10000000001d7882 */ /* 0x000fe20000000000 */
[----:B------:R-:W-:Y:S01]  /*1be0*/  UMOV UR20, UR36 ;  /* 0x0000002400147c82 */ /* 0x000fe20008000000 */
[----:B------:R-:W-:Y:S01]  /*1bf0*/  UMOV UR17, UR33 ;  /* 0x0000002100117c82 */ /* 0x000fe20008000000 */
[----:B------:R-:W-:Y:S01]  /*1c00*/  UISETP.NE.AND UP0, UPT, UR8, URZ, UPT ;  /* 0x000000ff0800728c */ /* 0x000fe2000bf05270 */
[----:B------:R2:W1:Y:S01]  /*1c10*/  SYNCS.PHASECHK.TRANS64.TRYWAIT P0, [UR7+0x30], R0 ;  /* 0x00003000ff0075a7 */ /* 0x0004620008001107 */
[----:B------:R2:W-:Y:S02]  /*1c20*/  UTMALDG.3D.2CTA [UR32], [UR26], desc[UR28] ;  /* 0x00001c201a0075b4 */ /* 0x0005e40008211000 */
[----:B------:R2:W-:Y:S05]  /*1c30*/  UTMALDG.3D.2CTA [UR16], [UR24], desc[UR28] ;  /* 0x00001c10180075b4 */ /* 0x0005ea0008211000 */
[----:B------:R-:W-:Y:S05]  /*1c40*/  BRA.U UP0, `(.L_x_28) ;  /* 0x0000000100207547 */ /* 0x000fea000b800000 */
[----:B------:R-:W-:Y:S02]  /*1c50*/  ULEA UR8, UR4, UR6, 0xb ;  /* 0x0000000604087291 */ /* 0x000fe4000f8e58ff */
[----:B------:R-:W-:Y:S02]  /*1c60*/  ULOP3.LUT UR9, UR9, 0xfefffff8, URZ, 0xc0, !UPT ;  /* 0xfefffff809097892 */ /* 0x000fe4000f8ec0ff */
[----:B------:R-:W-:Y:S01]  /*1c70*/  UIADD3 UR8, UPT, UPT, UR8, 0x34400, URZ ;  /* 0x0003440008087890 */ /* 0x000fe2000fffe0ff */
[----:B--2---:R-:W-:Y:S01]  /*1c80*/  UMOV UR16, 0x0 ;  /* 0x0000000000107882 */ /* 0x004fe20000000000 */
[----:B------:R-:W-:Y:S01]  /*1c90*/  UMOV UR17, 0x10000000 ;  /* 0x1000000000117882 */ /* 0x000fe20000000000 */
[----:B------:R-:W-:-:S06]  /*1ca0*/  UMOV UR13, UR36 ;  /* 0x00000024000d7c82 */ /* 0x000fcc0008000000 */
[----:B------:R2:W-:Y:S02]  /*1cb0*/  UTMALDG.4D.2CTA [UR8], [UR22], desc[UR16] ;  /* 0x00001008160075b4 */ /* 0x0005e40008219000 */
[----:B--2---:R-:W-:-:S12]  /*1cc0*/  UIADD3 UR12, UPT, UPT, UR12, 0x1, URZ ;  /* 0x000000010c0c7890 */ /* 0x004fd8000fffe0ff */
.L_x_28:
[----:B------:R-:W-:Y:S01]  /*1cd0*/  UIADD3 UR5, UPT, UPT, UR5, 0x1, URZ ;  /* 0x0000000105057890 */ /* 0x000fe2000fffe0ff */
[----:B------:R-:W-:-:S03]  /*1ce0*/  UMOV UR4, UR14 ;  /* 0x0000000e00047c82 */ /* 0x000fc60008000000 */
[----:B------:R-:W-:-:S09]  /*1cf0*/  UISETP.NE.AND UP0, UPT, UR5, UR21, UPT ;  /* 0x000000150500728c */ /* 0x000fd2000bf05270 */
[----:B------:R-:W-:Y:S05]  /*1d00*/  BRA.U UP0, `(.L_x_29) ;  /* 0xfffffffd004c7547 */ /* 0x000fea000b83ffff */
.L_x_25:
[----:B------:R-:W-:Y:S01]  /*1d10*/  LEA R3, R11, UR6, 0x3 ;  /* 0x000000060b037c11 */ /* 0x000fe2000f8e18ff */
[----:B------:R-:W-:Y:S01]  /*1d20*/  @!P1 SYNCS.ARRIVE.TRANS64.A1T0 RZ, [UR6+0xa8], RZ ;  /* 0x0000a8ffffff99a7 */ /* 0x000fe20008100006 */
[----:B--2---:R-:W-:Y:S01]  /*1d30*/  SHF.L.U32 R0, R10, 0x1f, RZ ;  /* 0x0000001f0a007819 */ /* 0x004fe200000006ff */
[----:B------:R-:W-:-:S03]  /*1d40*/  NOP ;  /* 0x0000000000007918 */ /* 0x000fc60000000000 */
[----:B-1----:R-:W1:Y:S01]  /*1d50*/  SYNCS.PHASECHK.TRANS64.TRYWAIT P0, [R3+URZ+0xb0], R0 ;  /* 0x0000b000030075a7 */ /* 0x002e6200080011ff */
[----:B------:R-:W-:Y:S01]  /*1d60*/  LEA R5, R11, UR6, 0x4 ;  /* 0x000000060b057c11 */ /* 0x000fe2000f8e20ff */
[----:B-1----:R-:W-:Y:S06]  /*1d70*/  @!P0 BRA `(.L_x_30) ;  /* 0x000000c800c48947 */ /* 0x002fec0003800000 */
.L_x_175:
[----:B------:R-:W2:Y:S01]  /*1d80*/  LDS.128 R4, [R5+0x110] ;  /* 0x0001100005047984 */ /* 0x000ea20000000c00 */
[----:B------:R-:W-:Y:S01]  /*1d90*/  @!PT LDS RZ, [RZ] ;  /* 0x00000000fffff984 */ /* 0x000fe20000000800 */
[----:B------:R-:W-:Y:S01]  /*1da0*/  @!PT LDS RZ, [RZ] ;  /* 0x00000000fffff984 */ /* 0x000fe20000000800 */
[----:B------:R-:W-:Y:S01]  /*1db0*/  @!PT LDS RZ, [RZ] ;  /* 0x00000000fffff984 */ /* 0x000fe20000000800 */
[----:B------:R-:W-:Y:S01]  /*1dc0*/  @!PT LDS RZ, [RZ] ;  /* 0x00000000fffff984 */ /* 0x000fe20000000800 */
[----:B------:R1:W-:Y:S06]  /*1dd0*/  MEMBAR.ALL.CTA ;  /* 0x0000000000007992 */ /* 0x0003ec0000008000 */
[----:B-1----:R-:W1:Y:S01]  /*1de0*/  FENCE.VIEW.ASYNC.S ;  /* 0x00000000000073c6 */ /* 0x002e620000000000 */
[----:B--2---:R-:W-:-:S13]  /*1df0*/  LOP3.LUT P0, RZ, R6, 0x1, RZ, 0xc0, !PT ;  /* 0x0000000106ff7812 */ /* 0x004fda000780c0ff */
[----:B-1----:R-:W-:Y:S01]  /*1e00*/  VOTEU.ANY UP1, P0 ;  /* 0x0000000000ff7886 */ /* 0x002fe20000020100 */
[----:B------:R-:W-:-:S13]  /*1e10*/  PLOP3.LUT P0, PT, PT, PT, UP1, 0x80, 0x8 ;  /* 0x000000000008781c */ /* 0x000fda0003f0f018 */
[----:B------:R-:W-:Y:S02]  /*1e20*/  @P0 LOP3.LUT R0, R5, 0xffff, RZ, 0xc0, !PT ;  /* 0x0000ffff05000812 */ /* 0x000fe400078ec0ff */
[----:B------:R-:W-:Y:S02]  /*1e30*/  @P0 MOV R2, R4 ;  /* 0x0000000400020202 */ /* 0x000fe40000000f00 */
[----:B------:R-:W-:Y:S01]  /*1e40*/  @P0 R2UR UR5, R0 ;  /* 0x00000000000502ca */ /* 0x000fe200000e0000 */
[----:B------:R-:W-:Y:S01]  /*1e50*/  VIADD R0, R3, 0xc0 ;  /* 0x000000c003007836 */ /* 0x000fe20000000000 */
[----:B------:R-:W-:Y:S02]  /*1e60*/  @P0 SHF.R.U32.HI R4, RZ, 0x10, R5 ;  /* 0x00000010ff040819 */ /* 0x000fe40000011605 */
[----:B------:R-:W-:Y:S02]  /*1e70*/  @P0 R2UR UR7, R2 ;  /* 0x00000000020702ca */ /* 0x000fe400000e0000 */
[----:B------:R-:W-:-:S02]  /*1e80*/  PRMT R0, RZ, 0x654, R0 ;  /* 0x00000654ff007816 */ /* 0x000fc40000000000 */
[----:B------:R-:W-:Y:S02]  /*1e90*/  @P0 R2UR UR4, R4 ;  /* 0x00000000040402ca */ /* 0x000fe400000e0000 */
[----:B------:R1:W-:Y:S03]  /*1ea0*/  SYNCS.ARRIVE.TRANS64.RED.A1T0 RZ, [R0+URZ], RZ ;  /* 0x000000ff00ff79a7 */ /* 0x0003e600081004ff */
[----:B------:R-:W-:-:S04]  /*1eb0*/  @UP1 UMOV UR30, UR5 ;  /* 0x00000005001e1c82 */ /* 0x000fc80008000000 */
[----:B------:R-:W-:-:S04]  /*1ec0*/  @UP1 UMOV UR31, UR7 ;  /* 0x00000007001f1c82 */ /* 0x000fc80008000000 */
[----:B------:R-:W-:Y:S01]  /*1ed0*/  @UP1 UMOV UR36, UR4 ;  /* 0x0000000400241c82 */ /* 0x000fe20008000000 */
[----:B------:R-:W-:Y:S05]  /*1ee0*/  BRA.U !UP4, `(.L_x_31) ;  /* 0x000000010cd07547 */ /* 0x000fea000b800000 */
[----:B------:R-:W4:Y:S01]  /*1ef0*/  LDCU.128 UR24, c[0x0][0xd10] ;  /* 0x0001a200ff1877ac */ /* 0x000f220008000c00 */
[----:B------:R-:W2:Y:S01]  /*1f00*/  LDCU UR7, c[0x0][0xd20] ;  /* 0x0001a400ff0777ac */ /* 0x000ea20008000800 */
[----:B------:R-:W3:Y:S01]  /*1f10*/  LDCU UR18, c[0x0][0xd0c] ;  /* 0x0001a180ff1277ac */ /* 0x000ee20008000800 */
[----:B------:R-:W1:Y:S01]  /*1f20*/  LDCU.64 UR16, c[0x0][0xd28] ;  /* 0x0001a500ff1077ac */ /* 0x000e620008000a00 */
[----:B----4-:R-:W-:Y:S02]  /*1f30*/  UIMAD.WIDE.U32 UR4, UR37, UR27, URZ ;  /* 0x0000001b250472a5 */ /* 0x010fe4000f8e00ff */
[----:B------:R-:W-:Y:S02]  /*1f40*/  UIMAD.WIDE.U32 UR8, UR38, UR24, URZ ;  /* 0x00000018260872a5 */ /* 0x000fe4000f8e00ff */
[----:B------:R-:W-:Y:S02]  /*1f50*/  UISETP.NE.AND UP0, UPT, UR26, 0x1, UPT ;  /* 0x000000011a00788c */ /* 0x000fe4000bf05270 */
[----:B------:R-:W-:Y:S01]  /*1f60*/  UIMAD.WIDE.U32 UR12, UR30, UR27, URZ ;  /* 0x0000001b1e0c72a5 */ /* 0x000fe2000f8e00ff */
[----:B------:R-:W-:Y:S01]  /*1f70*/  UMOV UR4, UR5 ;  /* 0x0000000500047c82 */ /* 0x000fe20008000000 */
[----:B---3--:R-:W-:-:S02]  /*1f80*/  UISETP.NE.AND UP2, UPT, UR18, 0x1, UPT ;  /* 0x000000011200788c */ /* 0x008fc4000bf45270 */
[----:B--2---:R-:W-:Y:S02]  /*1f90*/  USHF.R.U32.HI UR5, URZ, UR7, UR4 ;  /* 0x00000007ff057299 */ /* 0x004fe40008011604 */
[----:B------:R-:W-:Y:S01]  /*1fa0*/  UIMAD.WIDE.U32 UR10, UR31, UR24, URZ ;  /* 0x000000181f0a72a5 */ /* 0x000fe2000f8e00ff */
[----:B------:R-:W-:Y:S01]  /*1fb0*/  UMOV UR4, UR9 ;  /* 0x0000000900047c82 */ /* 0x000fe20008000000 */
[----:B------:R-:W-:Y:S02]  /*1fc0*/  USEL UR5, UR37, UR5, !UP0 ;  /* 0x0000000525057287 */ /* 0x000fe4000c000000 */
[----:B------:R-:W-:Y:S02]  /*1fd0*/  USHF.R.U32.HI UR4, URZ, UR25, UR4 ;  /* 0x00000019ff047299 */ /* 0x000fe40008011604 */
[----:B-1----:R-:W-:Y:S02]  /*1fe0*/  UIMAD.WIDE.U32 UR8, UR5, UR16, URZ ;  /* 0x00000010050872a5 */ /* 0x002fe4000f8e00ff */
[----:B------:R-:W-:Y:S01]  /*1ff0*/  USEL UR15, UR38, UR4, !UP2 ;  /* 0x00000004260f7287 */ /* 0x000fe2000d000000 */
[----:B------:R-:W-:-:S02]  /*2000*/  UMOV UR10, UR11 ;  /* 0x0000000b000a7c82 */ /* 0x000fc40008000000 */
[----:B------:R-:W-:Y:S01]  /*2010*/  UMOV UR4, UR13 ;  /* 0x0000000d00047c82 */ /* 0x000fe20008000000 */
[----:B------:R-:W-:Y:S01]  /*2020*/  UIMAD.WIDE.U32 UR12, UR15, UR16, URZ ;  /* 0x000000100f0c72a5 */ /* 0x000fe2000f8e00ff */
[----:B------:R-:W-:Y:S01]  /*2030*/  UMOV UR8, UR9 ;  /* 0x0000000900087c82 */ /* 0x000fe20008000000 */
[----:B------:R-:W-:Y:S02]  /*2040*/  USHF.R.U32.HI UR4, URZ, UR7, UR4 ;  /* 0x00000007ff047299 */ /* 0x000fe40008011604 */
[----:B------:R-:W-:-:S03]  /*2050*/  @UP3 USHF.R.U32.HI UR5, URZ, UR17, UR8 ;  /* 0x00000011ff053299 */ /* 0x000fc60008011608 */
[----:B------:R-:W-:Y:S01]  /*2060*/  UMOV UR7, UR13 ;  /* 0x0000000d00077c82 */ /* 0x000fe20008000000 */
[----:B------:R-:W-:Y:S02]  /*2070*/  USHF.R.U32.HI UR25, URZ, UR25, UR10 ;  /* 0x00000019ff197299 */ /* 0x000fe4000801160a */
[----:B------:R-:W-:Y:S02]  /*2080*/  @UP3 USHF.R.U32.HI UR15, URZ, UR17, UR7 ;  /* 0x00000011ff0f3299 */ /* 0x000fe40008011607 */
[----:B------:R-:W-:Y:S02]  /*2090*/  USEL UR4, UR30, UR4, !UP0 ;  /* 0x000000041e047287 */ /* 0x000fe4000c000000 */
[----:B------:R-:W-:Y:S02]  /*20a0*/  UIMAD UR7, UR45, UR5, URZ ;  /* 0x000000052d0772a4 */ /* 0x000fe4000f8e02ff */
[----:B------:R-:W-:Y:S02]  /*20b0*/  USEL UR5, UR31, UR25, !UP2 ;  /* 0x000000191f057287 */ /* 0x000fe4000d000000 */
[----:B------:R-:W-:-:S02]  /*20c0*/  UIMAD UR10, UR45, UR15, URZ ;  /* 0x0000000f2d0a72a4 */ /* 0x000fc4000f8e02ff */
[----:B------:R-:W-:Y:S02]  /*20d0*/  UISETP.GE.AND UP0, UPT, UR4, UR7, UPT ;  /* 0x000000070400728c */ /* 0x000fe4000bf06270 */
[----:B------:R-:W-:Y:S02]  /*20e0*/  UIMAD.WIDE.U32 UR8, UR4, UR16, URZ ;  /* 0x00000010040872a5 */ /* 0x000fe4000f8e00ff */
[----:B------:R-:W-:Y:S02]  /*20f0*/  UISETP.GE.OR UP0, UPT, UR5, UR10, UP0 ;  /* 0x0000000a0500728c */ /* 0x000fe40008706670 */
[----:B------:R-:W-:-:S03]  /*2100*/  UIMAD.WIDE.U32 UR10, UR5, UR16, URZ ;  /* 0x00000010050a72a5 */ /* 0x000fc6000f8e00ff */
[----:B------:R-:W-:Y:S01]  /*2110*/  UMOV UR7, UR9 ;  /* 0x0000000900077c82 */ /* 0x000fe20008000000 */
[----:B------:R-:W-:Y:S02]  /*2120*/  UIADD3 UR9, UPT, UPT, -UR4, URZ, URZ ;  /* 0x000000ff04097290 */ /* 0x000fe4000fffe1ff */
[----:B------:R-:W-:Y:S02]  /*2130*/  USHF.R.U32.HI UR7, URZ, UR17, UR7 ;  /* 0x00000011ff077299 */ /* 0x000fe40008011607 */
[----:B------:R-:W-:Y:S02]  /*2140*/  UIMAD UR10, UR26, UR9, UR30 ;  /* 0x000000091a0a72a4 */ /* 0x000fe4000f8e021e */
[----:B------:R-:W-:Y:S01]  /*2150*/  USEL UR7, UR4, UR7, !UP3 ;  /* 0x0000000704077287 */ /* 0x000fe2000d800000 */
[----:B------:R-:W-:Y:S01]  /*2160*/  @!UP0 UMOV UR8, UR11 ;  /* 0x0000000b00088c82 */ /* 0x000fe20008000000 */
[----:B------:R-:W-:Y:S02]  /*2170*/  UIADD3 UR11, UPT, UPT, -UR5, URZ, URZ ;  /* 0x000000ff050b7290 */ /* 0x000fe4000fffe1ff */
[----:B------:R-:W-:-:S02]  /*2180*/  @!UP0 USHF.R.U32.HI UR8, URZ, UR17, UR8 ;  /* 0x00000011ff088299 */ /* 0x000fc40008011608 */
[----:B------:R-:W-:Y:S02]  /*2190*/  UIADD3 UR9, UPT, UPT, -UR7, URZ, URZ ;  /* 0x000000ff07097290 */ /* 0x000fe4000fffe1ff */
[----:B------:R-:W-:Y:S02]  /*21a0*/  @!UP0 USEL UR8, UR5, UR8, !UP3 ;  /* 0x0000000805088287 */ /* 0x000fe4000d800000 */
[----:B------:R-:W-:Y:S02]  /*21b0*/  UIMAD UR9, UR45, UR9, UR4 ;  /* 0x000000092d0972a4 */ /* 0x000fe4000f8e0204 */
[----:B------:R-:W-:Y:S02]  /*21c0*/  @!UP0 UIADD3 UR7, UPT, UPT, UR7, -UR8, URZ ;  /* 0x8000000807078290 */ /* 0x000fe4000fffe0ff */
[----:B------:R-:W-:Y:S02]  /*21d0*/  @!UP0 UIMAD UR8, UR9, UR15, UR8 ;  /* 0x0000000f090882a4 */ /* 0x000fe4000f8e0208 */
[----:B------:R-:W-:-:S02]  /*21e0*/  @!UP0 UIMAD UR4, UR45, UR7, UR5 ;  /* 0x000000072d0482a4 */ /* 0x000fc4000f8e0205 */
[----:B------:R-:W-:Y:S02]  /*21f0*/  UIMAD UR7, UR18, UR11, UR31 ;  /* 0x0000000b120772a4 */ /* 0x000fe4000f8e021f */
[----:B------:R-:W-:Y:S01]  /*2200*/  UIMAD UR30, UR4, UR26, UR10 ;  /* 0x0000001a041e72a4 */ /* 0x000fe2000f8e020a */
[----:B------:R-:W-:Y:S02]  /*2210*/  @!UP0 UMOV UR5, UR8 ;  /* 0x0000000800058c82 */ /* 0x000fe40008000000 */
[----:B------:R-:W-:-:S12]  /*2220*/  UIMAD UR31, UR5, UR18, UR7 ;  /* 0x00000012051f72a4 */ /* 0x000fd8000f8e0207 */
.L_x_31:
[----:B------:R-:W2:Y:S02]  /*2230*/  LDCU UR4, c[0x0][0xd30] ;  /* 0x0001a600ff0477ac */ /* 0x000ea40008000800 */
[----:B--2---:R-:W-:-:S09]  /*2240*/  UISETP.NE.AND UP0, UPT, UR4, 0x1, UPT ;  /* 0x000000010400788c */ /* 0x004fd2000bf05270 */
[----:B------:R-:W-:Y:S05]  /*2250*/  BRA.U UP0, `(.L_x_32) ;  /* 0x0000000100447547 */ /* 0x000fea000b800000 */
[----:B------:R-:W2:Y:S01]  /*2260*/  LDCU.128 UR16, c[0x0][0xd10] ;  /* 0x0001a200ff1077ac */ /* 0x000ea20008000c00 */
[----:B------:R-:W1:Y:S01]  /*2270*/  LDCU UR10, c[0x0][0xd0c] ;  /* 0x0001a180ff0a77ac */ /* 0x000e620008000800 */
[----:B------:R-:W3:Y:S01]  /*2280*/  LDCU UR7, c[0x0][0xd20] ;  /* 0x0001a400ff0777ac */ /* 0x000ee20008000800 */
[----:B--2---:R-:W-:Y:S02]  /*2290*/  UIMAD.WIDE.U32 UR8, UR31, UR16, URZ ;  /* 0x000000101f0872a5 */ /* 0x004fe4000f8e00ff */
[----:B------:R-:W-:Y:S02]  /*22a0*/  UIMAD.WIDE.U32 UR4, UR30, UR19, URZ ;  /* 0x000000131e0472a5 */ /* 0x000fe4000f8e00ff */
[----:B-1----:R-:W-:Y:S02]  /*22b0*/  UISETP.NE.AND UP2, UPT, UR10, 0x1, UPT ;  /* 0x000000010a00788c */ /* 0x002fe4000bf45270 */
[----:B------:R-:W-:Y:S01]  /*22c0*/  UISETP.NE.AND UP0, UPT, UR18, 0x1, UPT ;  /* 0x000000011200788c */ /* 0x000fe2000bf05270 */
[----:B------:R-:W-:-:S02]  /*22d0*/  UMOV UR8, UR9 ;  /* 0x0000000900087c82 */ /* 0x000fc40008000000 */
[----:B------:R-:W-:Y:S01]  /*22e0*/  UMOV UR4, UR5 ;  /* 0x0000000500047c82 */ /* 0x000fe20008000000 */
[----:B------:R-:W-:Y:S02]  /*22f0*/  USHF.R.U32.HI UR8, URZ, UR17, UR8 ;  /* 0x00000011ff087299 */ /* 0x000fe40008011608 */
[----:B---3--:R-:W-:Y:S02]  /*2300*/  USHF.R.U32.HI UR4, URZ, UR7, UR4 ;  /* 0x00000007ff047299 */ /* 0x008fe40008011604 */
[----:B------:R-:W-:Y:S02]  /*2310*/  USEL UR5, UR31, UR8, !UP2 ;  /* 0x000000081f057287 */ /* 0x000fe4000d000000 */
[----:B------:R-:W-:-:S04]  /*2320*/  USEL UR4, UR30, UR4, !UP0 ;  /* 0x000000041e047287 */ /* 0x000fc8000c000000 */
[----:B------:R-:W-:Y:S02]  /*2330*/  UIADD3 UR7, UPT, UPT, UR5, -UR4, URZ ;  /* 0x8000000405077290 */ /* 0x000fe4000fffe0ff */
[----:B------:R-:W-:Y:S02]  /*2340*/  UIADD3 UR4, UPT, UPT, -UR5, UR4, URZ ;  /* 0x0000000405047290 */ /* 0x000fe4000fffe1ff */
[----:B------:R-:W-:Y:S02]  /*2350*/  UIMAD UR30, UR7, UR18, UR30 ;  /* 0x00000012071e72a4 */ /* 0x000fe4000f8e021e */
[----:B------:R-:W-:-:S12]  /*2360*/  UIMAD UR31, UR4, UR10, UR31 ;  /* 0x0000000a041f72a4 */ /* 0x000fd8000f8e021f */
.L_x_32:
[----:B------:R-:W-:Y:S01]  /*2370*/  VIADD R11, R11, 0x1 ;  /* 0x000000010b0b7836 */ /* 0x000fe20000000000 */
[----:B------:R-:W-:Y:S02]  /*2380*/  R2UR UR5, R86 ;  /* 0x00000000560572ca */ /* 0x000fe400000e0000 */
[----:B------:R-:W-:Y:S02]  /*2390*/  R2UR UR4, R85 ;  /* 0x00000000550472ca */ /* 0x000fe400000e0000 */
[C---:B------:R-:W-:Y:S02]  /*23a0*/  ISETP.NE.AND P0, PT, R11.reuse, 0x2, PT ;  /* 0x000000020b00780c */ /* 0x040fe40003f05270 */
[----:B------:R-:W-:Y:S02]  /*23b0*/  PLOP3.LUT P1, PT, PT, PT, PT, 0x80, 0x8 ;  /* 0x000000000008781c */ /* 0x000fe40003f2f070 */
[----:B------:R-:W-:Y:S02]  /*23c0*/  SEL R3, RZ, 0x1, P0 ;  /* 0x00000001ff037807 */ /* 0x000fe40000000000 */
[----:B------:R-:W-:-:S02]  /*23d0*/  SEL R11, R11, RZ, P0 ;  /* 0x000000ff0b0b7207 */ /* 0x000fc40000000000 */
[----:B------:R-:W-:Y:S01]  /*23e0*/  LOP3.LUT R10, R10, R3, RZ, 0x3c, !PT ;  /* 0x000000030a0a7212 */ /* 0x000fe200078e3cff */
[----:B------:R-:W-:Y:S02]  /*23f0*/  UIADD3 UR26, UPT, UPT, UR31, UR5, URZ ;  /* 0x000000051f1a7290 */ /* 0x000fe4000fffe0ff */
[----:B------:R-:W-:Y:S01]  /*2400*/  UIADD3 UR27, UPT, UPT, UR30, UR4, URZ ;  /* 0x000000041e1b7290 */ /* 0x000fe2000fffe0ff */
[----:B------:R-:W-:Y:S11]  /*2410*/  BRA.U UP1, `(.L_x_33) ;  /* 0xfffffff101f07547 */ /* 0x000ff6000b83ffff */
[----:B------:R-:W-:Y:S01]  /*2420*/  UIADD3 UR7, UPT, UPT, UR6, 0x30, URZ ;  /* 0x0000003006077890 */ /* 0x000fe2000fffe0ff */
[----:B------:R-:W-:-:S03]  /*2430*/  SHF.L.U32 R3, R12, 0x1f, RZ ;  /* 0x0000001f0c037819 */ /* 0x000fc600000006ff */
[----:B------:R-:W-:-:S09]  /*2440*/  ULEA UR4, UR14, UR7, 0x3 ;  /* 0x000000070e047291 */ /* 0x000fd2000f8e18ff */
[----:B------:R-:W2:Y:S02]  /*2450*/  SYNCS.PHASECHK.TRANS64.TRYWAIT P0, [UR4], R3 ;  /* 0x00000003ff0075a7 */ /* 0x000ea40008001104 */
[----:B--2---:R-:W-:Y:S05]  /*2460*/  @!P0 BRA `(.L_x_34) ;  /* 0x000000c4001c8947 */ /* 0x004fea0003800000 */
.L_x_177:
[----:B------:R-:W-:-:S04]  /*2470*/  UIADD3 UR4, UPT, UPT, UR14, 0x1, URZ ;  /* 0x000000010e047890 */ /* 0x000fc8000fffe0ff */
[----:B------:R-:W-:-:S04]  /*2480*/  UISETP.NE.AND UP0, UPT, UR4, 0x6, UPT ;  /* 0x000000060400788c */ /* 0x000fc8000bf05270 */
[----:B------:R-:W-:Y:S02]  /*2490*/  USEL UR6, URZ, 0x1, UP0 ;  /* 0x00000001ff067887 */ /* 0x000fe40008000000 */
[----:B------:R-:W-:-:S04]  /*24a0*/  USEL UR4, UR4, URZ, UP0 ;  /* 0x000000ff04047287 */ /* 0x000fc80008000000 */
[----:B------:R-:W-:Y:S01]  /*24b0*/  ULEA UR5, UR4, UR7, 0x3 ;  /* 0x0000000704057291 */ /* 0x000fe2000f8e18ff */
[----:B------:R-:W-:-:S04]  /*24c0*/  LOP3.LUT R2, R12, UR6, RZ, 0x3c, !PT ;  /* 0x000000060c027c12 */ /* 0x000fc8000f8e3cff */
[----:B-1----:R-:W-:-:S04]  /*24d0*/  SHF.L.U32 R3, R2, 0x1f, RZ ;  /* 0x0000001f02037819 */ /* 0x002fc800000006ff */
[----:B------:R-:W1:Y:S02]  /*24e0*/  SYNCS.PHASECHK.TRANS64.TRYWAIT P0, [UR5], R3 ;  /* 0x00000003ff0075a7 */ /* 0x000e640008001105 */
[----:B-1----:R-:W-:Y:S05]  /*24f0*/  @!P0 BRA `(.L_x_35) ;  /* 0x000000c400108947 */ /* 0x002fea0003800000 */
.L_x_179:
        /* <DEDUP_REMOVED lines=9> */
.L_x_181:
        /* <DEDUP_REMOVED lines=9> */
.L_x_183:
        /* <DEDUP_REMOVED lines=9> */
.L_x_185:
[----:B------:R-:W-:-:S04]  /*26b0*/  UIADD3 UR4, UPT, UPT, UR4, 0x1, URZ ;  /* 0x0000000104047890 */ /* 0x000fc8000fffe0ff */
[----:B------:R-:W-:-:S04]  /*26c0*/  UISETP.NE.AND UP0, UPT, UR4, 0x6, UPT ;  /* 0x000000060400788c */ /* 0x000fc8000bf05270 */
[----:B------:R-:W-:Y:S02]  /*26d0*/  USEL UR5, URZ, 0x1, UP0 ;  /* 0x00000001ff057887 */ /* 0x000fe40008000000 */
[----:B------:R-:W-:-:S04]  /*26e0*/  USEL UR4, UR4, URZ, UP0 ;  /* 0x000000ff04047287 */ /* 0x000fc80008000000 */
[----:B------:R-:W-:Y:S01]  /*26f0*/  ULEA UR4, UR4, UR7, 0x3 ;  /* 0x0000000704047291 */ /* 0x000fe2000f8e18ff */
[----:B-1----:R-:W-:-:S04]  /*2700*/  LOP3.LUT R3, R2, UR5, RZ, 0x3c, !PT ;  /* 0x0000000502037c12 */ /* 0x002fc8000f8e3cff */
[----:B------:R-:W-:Y:S01]  /*2710*/  SHF.L.U32 R3, R3, 0x1f, RZ ;  /* 0x0000001f03037819 */ /* 0x000fe200000006ff */
[----:B------:R-:W-:-:S07]  /*2720*/  IMAD.U32 R0, RZ, RZ, UR4 ;  /* 0x00000004ff007e24 */ /* 0x000fce000f8e00ff */
.L_x_39:
[----:B-1----:R1:W2:Y:S02]  /*2730*/  SYNCS.PHASECHK.TRANS64.TRYWAIT P0, [R0+URZ], R3 ;  /* 0x00000003000075a7 */ /* 0x0022a400080011ff */
[----:B--2---:R-:W-:Y:S05]  /*2740*/  @!P0 NANOSLEEP.SYNCS 0x989680 ;  /* 0x009896800000895d */ /* 0x004fea0003900000 */
[----:B------:R-:W2:Y:S02]  /*2750*/  @!P0 SYNCS.PHASECHK.TRANS64 P0, [R0+URZ], R3 ;  /* 0x00000003000085a7 */ /* 0x000ea400080010ff */
[----:B--234-:R-:W-:Y:S05]  /*2760*/  @P0 EXIT ;  /* 0x000000000000094d */ /* 0x01cfea0003800000 */
[----:B------:R-:W-:Y:S05]  /*2770*/  BRA `(.L_x_39) ;  /* 0xfffffffc00ec7947 */ /* 0x000fea000383ffff */
.L_x_22:
[----:B------:R-:W-:-:S04]  /*2780*/  UISETP.NE.AND UP0, UPT, UR54, URZ, UPT ;  /* 0x000000ff3600728c */ /* 0x000fc8000bf05270 */
[----:B------:R-:W-:-:S09]  /*2790*/  UISETP.NE.OR UP0, UPT, UR18, 0x1, UP0 ;  /* 0x000000011200788c */ /* 0x000fd20008705670 */
[----:B------:R-:W-:Y:S05]  /*27a0*/  BRA.U UP0, `(.L_x_40) ;  /* 0x0000000500487547 */ /* 0x000fea000b800000 */
[----:B------:R-:W-:Y:S01]  /*27b0*/  ISETP.GE.U32.AND P2, PT, R3, 0x2, PT ;  /* 0x000000020300780c */ /* 0x000fe20003f46070 */
[----:B------:R-:W-:Y:S01]  /*27c0*/  IMAD.MOV.U32 R12, RZ, RZ, 0x1 ;  /* 0x00000001ff0c7424 */ /* 0x000fe200078e00ff */
[----:B------:R-:W-:Y:S02]  /*27d0*/  CS2R R10, SRZ ;  /* 0x00000000000a7805 */ /* 0x000fe4000001ff00 */
[----:B------:R-:W-:Y:S01]  /*27e0*/  CS2R R8, SRZ ;  /* 0x0000000000087805 */ /* 0x000fe2000001ff00 */
[----:B------:R-:W-:Y:S01]  /*27f0*/  UMOV UR6, 0x400 ;  /* 0x0000040000067882 */ /* 0x000fe20000000000 */
[----:B------:R-:W-:Y:S01]  /*2800*/  UMOV UR5, URZ ;  /* 0x000000ff00057c82 */ /* 0x000fe20008000000 */
[----:B------:R-:W-:-:S12]  /*2810*/  ULEA UR6, UR54, UR6, 0x18 ;  /* 0x0000000636067291 */ /* 0x000fd8000f8ec0ff */
.L_x_44:
[----:B------:R-:W-:Y:S02]  /*2820*/  LEA R0, R8, UR6, 0x3 ;  /* 0x0000000608007c11 */ /* 0x000fe4000f8e18ff */
[----:B------:R-:W-:-:S03]  /*2830*/  SHF.L.U32 R5, R9, 0x1f, RZ ;  /* 0x0000001f09057819 */ /* 0x000fc600000006ff */
[----:B------:R-:W-:Y:S01]  /*2840*/  VIADD R4, R0, 0xf0 ;  /* 0x000000f000047836 */ /* 0x000fe20000000000 */
[----:B------:R-:W1:Y:S02]  /*2850*/  SYNCS.PHASECHK.TRANS64.TRYWAIT P0, [R0+URZ+0xe0], R5 ;  /* 0x0000e005000075a7 */ /* 0x000e6400080011ff */
[----:B-1----:R-:W-:Y:S05]  /*2860*/  @!P0 BRA `(.L_x_41) ;  /* 0x000000c000948947 */ /* 0x002fea0003800000 */
.L_x_186:
[----:B------:R-:W-:Y:S01]  /*2870*/  ULEA UR4, UR5, UR6, 0x3 ;  /* 0x0000000605047291 */ /* 0x000fe2000f8e18ff */
[----:B------:R-:W-:Y:S01]  /*2880*/  PRMT R4, RZ, 0x654, R4 ;  /* 0x00000654ff047816 */ /* 0x000fe20000000004 */
[----:B-1----:R-:W-:Y:S01]  /*2890*/  @!P2 IMAD.MOV.U32 R5, RZ, RZ, 0x10 ;  /* 0x00000010ff05a424 */ /* 0x002fe200078e00ff */
[----:B------:R-:W-:Y:S01]  /*28a0*/  SHF.L.U32 R7, R12, 0x1f, RZ ;  /* 0x0000001f0c077819 */ /* 0x000fe200000006ff */
[----:B------:R-:W-:Y:S01]  /*28b0*/  UIADD3 UR7, UPT, UPT, UR4, 0xb0, URZ ;  /* 0x000000b004077890 */ /* 0x000fe2000fffe0ff */
[----:B------:R1:W-:Y:S05]  /*28c0*/  SYNCS.ARRIVE.TRANS64.RED.A1T0 RZ, [R4+URZ], RZ ;  /* 0x000000ff04ff79a7 */ /* 0x0003ea00081004ff */
[----:B------:R-:W-:Y:S01]  /*28d0*/  IMAD.U32 R0, RZ, RZ, UR7 ;  /* 0x00000007ff007e24 */ /* 0x000fe2000f8e00ff */
[----:B------:R-:W2:Y:S04]  /*28e0*/  SYNCS.PHASECHK.TRANS64.TRYWAIT P0, [UR4+0xc0], R7 ;  /* 0x0000c007ff0075a7 */ /* 0x000ea80008001104 */
[----:B------:R-:W-:Y:S01]  /*28f0*/  PRMT R13, R3, 0x654, R0 ;  /* 0x00000654030d7816 */ /* 0x000fe20000000000 */
[----:B-12---:R-:W-:Y:S06]  /*2900*/  @!P0 BRA `(.L_x_42) ;  /* 0x000000c000808947 */ /* 0x006fec0003800000 */
.L_x_188:
[----:B------:R-:W-:Y:S01]  /*2910*/  ULEA UR8, UR5, UR6, 0x4 ;  /* 0x0000000605087291 */ /* 0x000fe2000f8e20ff */
[----:B------:R-:W-:Y:S01]  /*2920*/  SEL R2, R13, R2, !P2 ;  /* 0x000000020d027207 */ /* 0x000fe20005000000 */
[----:B------:R-:W-:Y:S01]  /*2930*/  UIADD3 UR9, UPT, UPT, UR4, 0xb0, URZ ;  /* 0x000000b004097890 */ /* 0x000fe2000fffe0ff */
[----:B-1----:R-:W-:Y:S01]  /*2940*/  LEA R0, R11, UR6, 0x3 ;  /* 0x000000060b007c11 */ /* 0x002fe2000f8e18ff */
[----:B------:R-:W-:Y:S01]  /*2950*/  UIADD3 UR8, UPT, UPT, UR8, 0x110, URZ ;  /* 0x0000011008087890 */ /* 0x000fe2000fffe0ff */
[----:B------:R1:W-:Y:S01]  /*2960*/  @!P2 SYNCS.ARRIVE.TRANS64.RED RZ, [R2+URZ], R5 ;  /* 0x0000000502ffa9a7 */ /* 0x0003e200080004ff */
[----:B------:R-:W-:Y:S01]  /*2970*/  UIADD3 UR4, UPT, UPT, UR5, 0x1, URZ ;  /* 0x0000000105047890 */ /* 0x000fe2000fffe0ff */
[----:B------:R-:W-:-:S03]  /*2980*/  VIADD R8, R8, 0x1 ;  /* 0x0000000108087836 */ /* 0x000fc60000000000 */
[----:B------:R-:W-:Y:S02]  /*2990*/  UISETP.NE.AND UP0, UPT, UR4, 0x2, UPT ;  /* 0x000000020400788c */ /* 0x000fe4000bf05270 */
[----:B------:R-:W-:Y:S01]  /*29a0*/  ISETP.NE.AND P0, PT, R8, 0x2, PT ;  /* 0x000000020800780c */ /* 0x000fe20003f05270 */
[----:B------:R-:W-:Y:S06]  /*29b0*/  UGETNEXTWORKID.BROADCAST [UR8], [UR9] ;  /* 0x00000000080073ca */ /* 0x000fec0008000100 */
[----:B------:R-:W-:Y:S02]  /*29c0*/  USEL UR7, URZ, 0x1, UP0 ;  /* 0x00000001ff077887 */ /* 0x000fe40008000000 */
[----:B------:R-:W-:-:S04]  /*29d0*/  USEL UR5, UR4, URZ, UP0 ;  /* 0x000000ff04057287 */ /* 0x000fc80008000000 */
[----:B------:R-:W-:Y:S02]  /*29e0*/  LOP3.LUT R12, R12, UR7, RZ, 0x3c, !PT ;  /* 0x000000070c0c7c12 */ /* 0x000fe4000f8e3cff */
[----:B-1----:R-:W-:-:S04]  /*29f0*/  SHF.L.U32 R5, R10, 0x1f, RZ ;  /* 0x0000001f0a057819 */ /* 0x002fc800000006ff */
[----:B------:R-:W1:Y:S02]  /*2a00*/  SYNCS.PHASECHK.TRANS64.TRYWAIT P1, [R0+URZ+0xb0], R5 ;  /* 0x0000b005000075a7 */ /* 0x000e6400080211ff */
[----:B-1----:R-:W-:Y:S05]  /*2a10*/  @!P1 BRA `(.L_x_43) ;  /* 0x000000c000549947 */ /* 0x002fea0003800000 */
.L_x_189:
[C---:B------:R-:W-:Y:S01]  /*2a20*/  LEA R4, R11.reuse, UR6, 0x4 ;  /* 0x000000060b047c11 */ /* 0x040fe2000f8e20ff */
[----:B-1----:R-:W-:Y:S01]  /*2a30*/  VIADD R0, R0, 0xc0 ;  /* 0x000000c000007836 */ /* 0x002fe20000000000 */
[----:B------:R-:W-:Y:S01]  /*2a40*/  SEL R8, R8, RZ, P0 ;  /* 0x000000ff08087207 */ /* 0x000fe20000000000 */
[----:B------:R-:W-:-:S03]  /*2a50*/  VIADD R11, R11, 0x1 ;  /* 0x000000010b0b7836 */ /* 0x000fc60000000000 */
[----:B------:R-:W1:Y:S01]  /*2a60*/  LDS.128 R4, [R4+0x110] ;  /* 0x0001100004047984 */ /* 0x000e620000000c00 */
[----:B------:R-:W-:Y:S02]  /*2a70*/  PRMT R0, RZ, 0x654, R0 ;  /* 0x00000654ff007816 */ /* 0x000fe40000000000 */
[C---:B------:R-:W-:Y:S01]  /*2a80*/  ISETP.NE.AND P1, PT, R11.reuse, 0x2, PT ;  /* 0x000000020b00780c */ /* 0x040fe20003f25270 */
[----:B------:R-:W-:Y:S01]  /*2a90*/  @!PT LDS RZ, [RZ] ;  /* 0x00000000fffff984 */ /* 0x000fe20000000800 */
[----:B------:R-:W-:Y:S01]  /*2aa0*/  @!PT LDS RZ, [RZ] ;  /* 0x00000000fffff984 */ /* 0x000fe20000000800 */
[----:B------:R-:W-:Y:S01]  /*2ab0*/  @!PT LDS RZ, [RZ] ;  /* 0x00000000fffff984 */ /* 0x000fe20000000800 */
[----:B------:R-:W-:Y:S01]  /*2ac0*/  @!PT LDS RZ, [RZ] ;  /* 0x00000000fffff984 */ /* 0x000fe20000000800 */
[----:B------:R2:W-:Y:S06]  /*2ad0*/  MEMBAR.ALL.CTA ;  /* 0x0000000000007992 */ /* 0x0005ec0000008000 */
[----:B--2---:R-:W2:Y:S01]  /*2ae0*/  FENCE.VIEW.ASYNC.S ;  /* 0x00000000000073c6 */ /* 0x004ea20000000000 */
[----:B------:R-:W-:Y:S01]  /*2af0*/  SEL R11, R11, RZ, P1 ;  /* 0x000000ff0b0b7207 */ /* 0x000fe20000800000 */
[----:B--2---:R2:W-:Y:S01]  /*2b00*/  SYNCS.ARRIVE.TRANS64.RED.A1T0 RZ, [R0+URZ], RZ ;  /* 0x000000ff00ff79a7 */ /* 0x0045e200081004ff */
[----:B-1----:R-:W-:-:S02]  /*2b10*/  LOP3.LUT P3, RZ, R6, 0x1, RZ, 0xc0, !PT ;  /* 0x0000000106ff7812 */ /* 0x002fc4000786c0ff */
[----:B------:R-:W-:-:S04]  /*2b20*/  SEL R5, RZ, 0x1, P1 ;  /* 0x00000001ff057807 */ /* 0x000fc80000800000 */
[----:B------:R-:W-:Y:S02]  /*2b30*/  LOP3.LUT R10, R10, R5, RZ, 0x3c, !PT ;  /* 0x000000050a0a7212 */ /* 0x000fe400078e3cff */
[----:B--2---:R-:W-:-:S04]  /*2b40*/  SEL R0, RZ, 0x1, P0 ;  /* 0x00000001ff007807 */ /* 0x004fc80000000000 */
[----:B------:R-:W-:Y:S01]  /*2b50*/  LOP3.LUT R9, R9, R0, RZ, 0x3c, !PT ;  /* 0x0000000009097212 */ /* 0x000fe200078e3cff */
[----:B------:R-:W-:Y:S06]  /*2b60*/  @P3 BRA `(.L_x_44) ;  /* 0xfffffffc002c3947 */ /* 0x000fec000383ffff */
[----:B------:R-:W-:Y:S01]  /*2b70*/  ULEA UR4, UR5, UR6, 0x3 ;  /* 0x0000000605047291 */ /* 0x000fe2000f8e18ff */
[----:B------:R-:W-:-:S08]  /*2b80*/  SHF.L.U32 R3, R12, 0x1f, RZ ;  /* 0x0000001f0c037819 */ /* 0x000fd000000006ff */
[----:B------:R-:W1:Y:S02]  /*2b90*/  SYNCS.PHASECHK.TRANS64 P0, [UR4+0xc0], R3 ;  /* 0x0000c003ff0075a7 */ /* 0x000e640008001004 */
[----:B-1----:R-:W-:Y:S05]  /*2ba0*/  @P0 BRA `(.L_x_45) ;  /* 0x0000000000080947 */ /* 0x002fea0003800000 */
[----:B------:R-:W1:Y:S02]  /*2bb0*/  SYNCS.PHASECHK.TRANS64.TRYWAIT P0, [UR4+0xc0], R3 ;  /* 0x0000c003ff0075a7 */ /* 0x000e640008001104 */
[----:B-1----:R-:W-:Y:S05]  /*2bc0*/  @!P0 BRA `(.L_x_46) ;  /* 0x000000bc00fc8947 */ /* 0x002fea0003800000 */
.L_x_45:
[----:B------:R-:W-:-:S04]  /*2bd0*/  UIADD3 UR7, UPT, UPT, UR5, 0x1, URZ ;  /* 0x0000000105077890 */ /* 0x000fc8000fffe0ff */
[----:B------:R-:W-:-:S04]  /*2be0*/  UISETP.NE.AND UP0, UPT, UR7, 0x2, UPT ;  /* 0x000000020700788c */ /* 0x000fc8000bf05270 */
[----:B------:R-:W-:Y:S02]  /*2bf0*/  USEL UR8, URZ, 0x1, UP0 ;  /* 0x00000001ff087887 */ /* 0x000fe40008000000 */
[----:B------:R-:W-:-:S04]  /*2c00*/  USEL UR7, UR7, URZ, UP0 ;  /* 0x000000ff07077287 */ /* 0x000fc80008000000 */
[----:B------:R-:W-:Y:S01]  /*2c10*/  ULEA UR7, UR7, UR6, 0x3 ;  /* 0x0000000607077291 */ /* 0x000fe2000f8e18ff */
[----:B-1----:R-:W-:-:S04]  /*2c20*/  LOP3.LUT R3, R12, UR8, RZ, 0x3c, !PT ;  /* 0x000000080c037c12 */ /* 0x002fc8000f8e3cff */
[----:B------:R-:W-:-:S04]  /*2c30*/  SHF.L.U32 R0, R3, 0x1f, RZ ;  /* 0x0000001f03007819 */ /* 0x000fc800000006ff */
[----:B------:R-:W1:Y:S02]  /*2c40*/  SYNCS.PHASECHK.TRANS64 P0, [UR7+0xc0], R0 ;  /* 0x0000c000ff0075a7 */ /* 0x000e640008001007 */
[----:B-1----:R-:W-:Y:S05]  /*2c50*/  @P0 EXIT ;  /* 0x000000000000094d */ /* 0x002fea0003800000 */
[----:B------:R-:W-:Y:S02]  /*2c60*/  SHF.L.U32 R3, R3, 0x1f, RZ ;  /* 0x0000001f03037819 */ /* 0x000fe400000006ff */
[----:B------:R-:W-:-:S07]  /*2c70*/  MOV R0, UR7 ;  /* 0x0000000700007c02 */ /* 0x000fce0008000f00 */
.L_x_47:
[----:B-1----:R1:W2:Y:S02]  /*2c80*/  SYNCS.PHASECHK.TRANS64.TRYWAIT P0, [R0+URZ+0xc0], R3 ;  /* 0x0000c003000075a7 */ /* 0x0022a400080011ff */
[----:B--2---:R-:W-:Y:S05]  /*2c90*/  @!P0 NANOSLEEP.SYNCS 0x989680 ;  /* 0x009896800000895d */ /* 0x004fea0003900000 */
[----:B------:R-:W2:Y:S02]  /*2ca0*/  @!P0 SYNCS.PHASECHK.TRANS64 P0, [R0+URZ+0xc0], R3 ;  /* 0x0000c003000085a7 */ /* 0x000ea400080010ff */
[----:B--2---:R-:W-:Y:S05]  /*2cb0*/  @P0 EXIT ;  /* 0x000000000000094d */ /* 0x004fea0003800000 */
[----:B------:R-:W-:Y:S05]  /*2cc0*/  BRA `(.L_x_47) ;  /* 0xfffffffc00ec7947 */ /* 0x000fea000383ffff */
.L_x_40:
[----:B------:R-:W-:Y:S05]  /*2cd0*/  BRA.U UP5, `(.L_x_48) ;  /* 0x0000001105347547 */ /* 0x000fea000b800000 */
[----:B------:R-:W-:Y:S01]  /*2ce0*/  UMOV UR4, 0x40 ;  /* 0x0000004000047882 */ /* 0x000fe20000000000 */
[----:B------:R-:W-:Y:S01]  /*2cf0*/  NOP ;  /* 0x0000000000007918 */ /* 0x000fe20000000000 */
[----:B------:R-:W-:Y:S01]  /*2d00*/  ULEA UR5, UR54, UR4, 0x18 ;  /* 0x0000000436057291 */ /* 0x000fe2000f8ec0ff */
[----:B------:R-:W-:Y:S02]  /*2d10*/  UMOV UR6, 0x400 ;  /* 0x0000040000067882 */ /* 0x000fe40000000000 */
[----:B------:R-:W-:-:S06]  /*2d20*/  ULEA UR6, UR54, UR6, 0x18 ;  /* 0x0000000636067291 */ /* 0x000fcc000f8ec0ff */
[----:B------:R-:W1:Y:S02]  /*2d30*/  LDS.U8 R3, [UR5+0x1c] ;  /* 0x00001c05ff037984 */ /* 0x000e640008000000 */
[----:B-1----:R-:W-:-:S13]  /*2d40*/  ISETP.NE.AND P0, PT, R3, RZ, PT ;  /* 0x000000ff0300720c */ /* 0x002fda0003f05270 */
[----:B------:R-:W-:Y:S05]  /*2d50*/  @P0 BRA `(.L_x_49) ;  /* 0x00000004000c0947 */ /* 0x000fea0003800000 */
[----:B------:R-:W-:Y:S02]  /*2d60*/  UISETP.NE.U32.AND UP1, UPT, UR20, 0x1, UPT ;  /* 0x000000011400788c */ /* 0x000fe4000bf25070 */
[----:B------:R-:W-:Y:S02]  /*2d70*/  ULOP3.LUT UR7, UR54, 0x1, URZ, 0x3c, !UPT ;  /* 0x0000000136077892 */ /* 0x000fe4000f8e3cff */
[----:B------:R-:W-:-:S05]  /*2d80*/  UIADD3 UR8, UPT, UPT, UR5, 0x8, URZ ;  /* 0x0000000805087890 */ /* 0x000fca000fffe0ff */
[----:B------:R-:W-:Y:S07]  /*2d90*/  BRA.U !UP1, `(.L_x_50) ;  /* 0x00000001099c7547 */ /* 0x000fee000b800000 */
[----:B------:R-:W-:Y:S01]  /*2da0*/  ELECT P0, URZ, PT ;  /* 0x0000000000ff782f */ /* 0x000fe20003800000 */
[----:B------:R-:W-:-:S12]  /*2db0*/  BSSY B0, `(.L_x_50) ;  /* 0x0000025000007945 */ /* 0x000fd80003800000 */
[----:B------:R-:W-:Y:S05]  /*2dc0*/  @!P0 BRA `(.L_x_51) ;  /* 0x00000000008c8947 */ /* 0x000fea0003800000 */
[----:B------:R-:W-:-:S05]  /*2dd0*/  UMOV UR4, 0x10 ;  /* 0x0000001000047882 */ /* 0x000fca0000000000 */
[----:B------:R-:W-:Y:S04]  /*2de0*/  DEPBAR.LE SB1, 0x36 ;  /* 0x00009d800000791a */ /* 0x000fe80000000000 */
[----:B------:R-:W1:Y:S02]  /*2df0*/  UTCATOMSWS.2CTA.FIND_AND_SET.ALIGN UP0, UR4, UR4 ;  /* 0x00000004000475e3 */ /* 0x000e640008200800 */
[----:B-1----:R-:W-:Y:S01]  /*2e00*/  MOV R10, UR4 ;  /* 0x00000004000a7c02 */ /* 0x002fe20008000f00 */
[----:B------:R-:W-:Y:S06]  /*2e10*/  BRA.U UP0, `(.L_x_52) ;  /* 0x0000000100187547 */ /* 0x000fec000b800000 */
.L_x_53:
[----:B------:R-:W-:Y:S05]  /*2e20*/  NANOSLEEP 0x64 ;  /* 0x000000640000795d */ /* 0x000fea0003800000 */
[----:B------:R-:W-:-:S05]  /*2e30*/  UMOV UR4, 0x10 ;  /* 0x0000001000047882 */ /* 0x000fca0000000000 */
[----:B------:R-:W-:Y:S04]  /*2e40*/  DEPBAR.LE SB1, 0x36 ;  /* 0x00009d800000791a */ /* 0x000fe80000000000 */
[----:B------:R-:W1:Y:S02]  /*2e50*/  UTCATOMSWS.2CTA.FIND_AND_SET.ALIGN UP0, UR4, UR4 ;  /* 0x00000004000475e3 */ /* 0x000e640008200800 */
[----:B-1----:R-:W-:Y:S01]  /*2e60*/  MOV R10, UR4 ;  /* 0x00000004000a7c02 */ /* 0x002fe20008000f00 */
[----:B------:R-:W-:Y:S05]  /*2e70*/  BRA.U !UP0, `(.L_x_53) ;  /* 0xfffffffd08e87547 */ /* 0x000fea000b83ffff */
.L_x_52:
[----:B------:R-:W1:Y:S01]  /*2e80*/  LDS R6, [UR5+0x10] ;  /* 0x00001005ff067984 */ /* 0x000e620008000800 */
[----:B------:R-:W-:Y:S01]  /*2e90*/  IMAD.U32 R3, RZ, RZ, UR6 ;  /* 0x00000006ff037e24 */ /* 0x000fe2000f8e00ff */
[----:B------:R-:W-:-:S03]  /*2ea0*/  MOV R4, UR7 ;  /* 0x0000000700047c02 */ /* 0x000fc60008000f00 */
[----:B------:R-:W-:Y:S01]  /*2eb0*/  VIADD R3, R3, 0x130 ;  /* 0x0000013003037836 */ /* 0x000fe20000000000 */
[----:B-1----:R-:W-:-:S04]  /*2ec0*/  SHF.L.U32 R6, R6, 0x1f, RZ ;  /* 0x0000001f06067819 */ /* 0x002fc800000006ff */
[----:B------:R-:W1:Y:S02]  /*2ed0*/  SYNCS.PHASECHK.TRANS64.TRYWAIT P0, [UR5+0x8], R6 ;  /* 0x00000806ff0075a7 */ /* 0x000e640008001105 */
[----:B-1----:R-:W-:Y:S05]  /*2ee0*/  @P0 BRA `(.L_x_54) ;  /* 0x0000000000080947 */ /* 0x002fea0003800000 */
[----:B------:R-:W1:Y:S02]  /*2ef0*/  SYNCS.PHASECHK.TRANS64.TRYWAIT P0, [UR5+0x8], R6 ;  /* 0x00000806ff0075a7 */ /* 0x000e640008001105 */
[----:B-1----:R-:W-:Y:S05]  /*2f00*/  @!P0 BRA `(.L_x_55) ;  /* 0x000000bc00448947 */ /* 0x002fea0003800000 */
.L_x_54:
[----:B------:R-:W-:Y:S01]  /*2f10*/  PRMT R4, R4, 0x654, R3 ;  /* 0x0000065404047816 */ /* 0x000fe20000000003 */
[----:B------:R-:W-:Y:S01]  /*2f20*/  HFMA2 R3, -RZ, RZ, 0, 5.9604644775390625e-08 ;  /* 0x00000001ff037431 */ /* 0x000fe200000001ff */
[----:B------:R-:W-:Y:S01]  /*2f30*/  UPRMT UR4, UR7, 0x654, UR8 ;  /* 0x0000065407047896 */ /* 0x000fe20008000008 */
[----:B------:R-:W-:Y:S02]  /*2f40*/  IMAD.MOV.U32 R7, RZ, RZ, 0xffff ;  /* 0x0000ffffff077424 */ /* 0x000fe400078e00ff */
[----:B-1----:R-:W-:Y:S02]  /*2f50*/  IMAD.MOV.U32 R6, RZ, RZ, 0x4 ;  /* 0x00000004ff067424 */ /* 0x002fe400078e00ff */
[----:B------:R-:W-:Y:S01]  /*2f60*/  IMAD.SHL.U32 R9, R10, 0x20, RZ ;  /* 0x000000200a097824 */ /* 0x000fe200078e00ff */
[----:B------:R-:W-:Y:S02]  /*2f70*/  MOV R5, UR4 ;  /* 0x0000000400057c02 */ /* 0x000fe40008000f00 */
[-C--:B------:R-:W-:Y:S01]  /*2f80*/  SHF.L.U32 R8, R7, R10.reuse, RZ ;  /* 0x0000000a07087219 */ /* 0x080fe200000006ff */
[----:B------:R1:W-:Y:S01]  /*2f90*/  SYNCS.ARRIVE.TRANS64.RED RZ, [UR4], R6 ;  /* 0x00000006ffff79a7 */ /* 0x0003e20008000404 */
[----:B------:R-:W-:Y:S01]  /*2fa0*/  SHF.L.U32 R7, R3, R10, RZ ;  /* 0x0000000a03077219 */ /* 0x000fe200000006ff */
[----:B------:R1:W-:Y:S04]  /*2fb0*/  STS [UR6+0x130], R9 ;  /* 0x00013009ff007988 */ /* 0x0003e80008000806 */
[----:B------:R1:W-:Y:S04]  /*2fc0*/  STAS [R4.64], R10 ;  /* 0x0000000a04007dbd */ /* 0x0003e8000c0008ff */
[----:B------:R1:W-:Y:S04]  /*2fd0*/  ATOMS.OR RZ, [UR5+0x14], R8 ;  /* 0x00001408ffff798c */ /* 0x0003e8000b000005 */
[----:B------:R1:W-:Y:S04]  /*2fe0*/  ATOMS.OR RZ, [UR5+0x18], R7 ;  /* 0x00001807ffff798c */ /* 0x0003e8000b000005 */
[----:B------:R1:W-:Y:S02]  /*2ff0*/  ATOMS.XOR RZ, [UR5+0x10], R3 ;  /* 0x00001003ffff798c */ /* 0x0003e4000b800005 */
.L_x_51:
[----:B------:R-:W-:Y:S05]  /*3000*/  BSYNC B0 ;  /* 0x0000000000007941 */ /* 0x000fea0003800000 */
.L_x_50:
[----:B------:R-:W-:Y:S05]  /*3010*/  BRA.U UP1, `(.L_x_56) ;  /* 0x00000001016c7547 */ /* 0x000fea000b800000 */
[----:B------:R-:W-:-:S03]  /*3020*/  UMOV UR4, 0xffffffff ;  /* 0xffffffff00047882 */ /* 0x000fc60000000000 */
[----:B------:R-:W-:Y:S05]  /*3030*/  BRA.DIV UR4, `(.L_x_57) ;  /* 0x000000be04107947 */ /* 0x000fea000b800000 */
[----:B------:R-:W-:-:S13]  /*3040*/  ELECT P0, URZ, PT ;  /* 0x0000000000ff782f */ /* 0x000fda0003800000 */
.L_x_193:
[----:B------:R-:W-:Y:S05]  /*3050*/  @!P0 BRA `(.L_x_56) ;  /* 0x00000000005c8947 */ /* 0x000fea0003800000 */
[----:B-1----:R-:W1:Y:S02]  /*3060*/  LDS R4, [UR5+0x10] ;  /* 0x00001005ff047984 */ /* 0x002e640008000800 */
[----:B-1----:R-:W-:-:S04]  /*3070*/  SHF.L.U32 R4, R4, 0x1f, RZ ;  /* 0x0000001f04047819 */ /* 0x002fc800000006ff */
[----:B------:R-:W1:Y:S02]  /*3080*/  SYNCS.PHASECHK.TRANS64.TRYWAIT P0, [UR5+0x8], R4 ;  /* 0x00000804ff0075a7 */ /* 0x000e640008001105 */
[----:B-1----:R-:W-:Y:S05]  /*3090*/  @P0 BRA `(.L_x_58) ;  /* 0x0000000000080947 */ /* 0x002fea0003800000 */
[----:B------:R-:W1:Y:S02]  /*30a0*/  SYNCS.PHASECHK.TRANS64.TRYWAIT P0, [UR5+0x8], R4 ;  /* 0x00000804ff0075a7 */ /* 0x000e640008001105 */
[----:B-1----:R-:W-:Y:S05]  /*30b0*/  @!P0 BRA `(.L_x_59) ;  /* 0x000000bc00148947 */ /* 0x002fea0003800000 */
.L_x_58:
[----:B------:R-:W2:Y:S01]  /*30c0*/  LDS R6, [UR6+0x130] ;  /* 0x00013006ff067984 */ /* 0x000ea20008000800 */
[----:B-1----:R-:W-:Y:S02]  /*30d0*/  HFMA2 R3, -RZ, RZ, 0, 5.9604644775390625e-08 ;  /* 0x00000001ff037431 */ /* 0x002fe400000001ff */
[----:B------:R-:W-:Y:S01]  /*30e0*/  IMAD.MOV.U32 R4, RZ, RZ, 0xffff ;  /* 0x0000ffffff047424 */ /* 0x000fe200078e00ff */
[----:B------:R-:W-:Y:S01]  /*30f0*/  UPRMT UR4, UR7, 0x654, UR8 ;  /* 0x0000065407047896 */ /* 0x000fe20008000008 */
[----:B--2---:R-:W-:-:S03]  /*3100*/  IMAD.SHL.U32 R5, R6, 0x20, RZ ;  /* 0x0000002006057824 */ /* 0x004fc600078e00ff */
[-C--:B------:R-:W-:Y:S02]  /*3110*/  SHF.L.U32 R4, R4, R6.reuse, RZ ;  /* 0x0000000604047219 */ /* 0x080fe400000006ff */
[----:B------:R-:W-:Y:S01]  /*3120*/  SHF.L.U32 R6, R3, R6, RZ ;  /* 0x0000000603067219 */ /* 0x000fe200000006ff */
[----:B------:R2:W-:Y:S04]  /*3130*/  STS [UR6+0x130], R5 ;  /* 0x00013005ff007988 */ /* 0x0005e80008000806 */
[----:B------:R2:W-:Y:S04]  /*3140*/  ATOMS.OR RZ, [UR5+0x14], R4 ;  /* 0x00001404ffff798c */ /* 0x0005e8000b000005 */
[----:B------:R2:W-:Y:S01]  /*3150*/  ATOMS.OR RZ, [UR5+0x18], R6 ;  /* 0x00001806ffff798c */ /* 0x0005e2000b000005 */
[----:B------:R-:W-:Y:S03]  /*3160*/  SYNCS.ARRIVE.TRANS64.RED.A1T0 RZ, [UR4], RZ ;  /* 0x000000ffffff79a7 */ /* 0x000fe60008100404 */
[----:B------:R2:W-:Y:S01]  /*3170*/  ATOMS.XOR RZ, [UR5+0x10], R3 ;  /* 0x00001003ffff798c */ /* 0x0005e2000b800005 */
[----:B------:R-:W-:Y:S05]  /*3180*/  BRA `(.L_x_56) ;  /* 0x0000000000107947 */ /* 0x000fea0003800000 */
.L_x_49:
[----:B------:R-:W-:Y:S02]  /*3190*/  MOV R3, 0xffffffff ;  /* 0xffffffff00037802 */ /* 0x000fe40000000f00 */
[----:B------:R-:W-:-:S03]  /*31a0*/  MOV R4, 0x31d0 ;  /* 0x000031d000047802 */ /* 0x000fc60000000f00 */
[----:B------:R1:W-:Y:S04]  /*31b0*/  STS [UR6+0x130], R3 ;  /* 0x00013003ff007988 */ /* 0x0003e80008000806 */
[----:B-1---5:R-:W-:Y:S05]  /*31c0*/  CALL.REL.NOINC `($__internal_1_$__cuda_sm10x_tcgen05_guardrail_trap_phase_invalid_during_alloc) ;  /* 0x000000c400547944 */ /* 0x022fea0003c00000 */
.L_x_56:
[----:B------:R-:W-:Y:S05]  /*31d0*/  WARPSYNC.ALL ;  /* 0x0000000000007948 */ /* 0x000fea0003800000 */
[----:B------:R-:W3:Y:S01]  /*31e0*/  S2UR UR16, SR_CgaCtaId ;  /* 0x00000000001079c3 */ /* 0x000ee20000008800 */
[----:B------:R-:W-:Y:S01]  /*31f0*/  UMOV UR4, 0x400 ;  /* 0x0000040000047882 */ /* 0x000fe20000000000 */
[----:B------:R-:W-:-:S06]  /*3200*/  NOP ;  /* 0x0000000000007918 */ /* 0x000fcc0000000000 */
[----:B------:R-:W-:Y:S06]  /*3210*/  BAR.ARV 0x6, 0xa0 ;  /* 0x0182800000007b1d */ /* 0x000fec0000002000 */
[----:B------:R-:W-:Y:S01]  /*3220*/  LOP3.LUT R2, R2, 0xffff, RZ, 0xc0, !PT ;  /* 0x0000ffff02027812 */ /* 0x000fe200078ec0ff */
[----:B------:R-:W-:Y:S01]  /*3230*/  UISETP.LT.AND UP0, UPT, UR35, 0x1, UPT ;  /* 0x000000012300788c */ /* 0x000fe2000bf01270 */
[----:B------:R-:W-:Y:S01]  /*3240*/  LOP3.LUT R0, R0, 0xffff, RZ, 0xc0, !PT ;  /* 0x0000ffff00007812 */ /* 0x000fe200078ec0ff */
[----:B-1----:R-:W-:Y:S01]  /*3250*/  IMAD.MOV.U32 R9, RZ, RZ, RZ ;  /* 0x000000ffff097224 */ /* 0x002fe200078e00ff */
[----:B------:R-:W-:Y:S01]  /*3260*/  R2UR UR27, R2 ;  /* 0x00000000021b72ca */ /* 0x000fe200000e0000 */
[----:B------:R-:W-:Y:S01]  /*3270*/  IMAD.MOV.U32 R2, RZ, RZ, 0x1040 ;  /* 0x00001040ff027424 */ /* 0x000fe200078e00ff */
[----:B------:R-:W-:Y:S01]  /*3280*/  R2UR UR32, R0 ;  /* 0x00000000002072ca */ /* 0x000fe200000e0000 */
[----:B------:R-:W-:Y:S01]  /*3290*/  IMAD.MOV.U32 R8, RZ, RZ, 0x1 ;  /* 0x00000001ff087424 */ /* 0x000fe200078e00ff */
[----:B------:R-:W-:-:S02]  /*32a0*/  UISETP.NE.AND UP2, UPT, UR20, URZ, UPT ;  /* 0x000000ff1400728c */ /* 0x000fc4000bf45270 */
[----:B---3--:R-:W-:Y:S02]  /*32b0*/  ULEA UR16, UR16, UR4, 0x18 ;  /* 0x0000000410107291 */ /* 0x008fe4000f8ec0ff */
[----:B------:R-:W-:Y:S02]  /*32c0*/  USEL UR4, UR35, 0x1, !UP0 ;  /* 0x0000000123047887 */ /* 0x000fe4000c000000 */
[----:B------:R-:W-:Y:S02]  /*32d0*/  UIADD3 UR6, UPT, UPT, UR16, 0x10400, URZ ;  /* 0x0001040010067890 */ /* 0x000fe4000fffe0ff */
[----:B------:R-:W-:Y:S02]  /*32e0*/  UIADD3 UR5, UPT, UPT, UR16, 0x1c400, URZ ;  /* 0x0001c40010057890 */ /* 0x000fe4000fffe0ff */
[----:B------:R-:W-:Y:S01]  /*32f0*/  USHF.R.U32.HI UR6, URZ, 0x4, UR6 ;  /* 0x00000004ff067899 */ /* 0x000fe20008011606 */
[----:B--2---:R-:W1:Y:S01]  /*3300*/  LDS R3, [UR16+0x130] ;  /* 0x00013010ff037984 */ /* 0x004e620008000800 */
[----:B------:R-:W-:-:S02]  /*3310*/  UIADD3 UR7, UPT, UPT, UR16, 0x34400, URZ ;  /* 0x0003440010077890 */ /* 0x000fc4000fffe0ff */
[----:B------:R-:W-:Y:S02]  /*3320*/  ULOP3.LUT UR6, UR6, 0x3fff, URZ, 0xc0, !UPT ;  /* 0x00003fff06067892 */ /* 0x000fe4000f8ec0ff */
[----:B------:R-:W-:Y:S02]  /*3330*/  UIADD3 UR33, UPT, UPT, -UR4, URZ, URZ ;  /* 0x000000ff04217290 */ /* 0x000fe4000fffe1ff */
[----:B------:R-:W-:Y:S02]  /*3340*/  ULOP3.LUT UR28, UR6, 0x10000, URZ, 0xfc, !UPT ;  /* 0x00010000061c7892 */ /* 0x000fe4000f8efcff */
[----:B------:R-:W-:Y:S01]  /*3350*/  USHF.R.U32.HI UR5, URZ, 0x4, UR5 ;  /* 0x00000004ff057899 */ /* 0x000fe20008011605 */
[----:B------:R-:W-:Y:S01]  /*3360*/  R2UR UR6, R2 ;  /* 0x00000000020672ca */ /* 0x000fe200000e0000 */
[----:B------:R-:W-:Y:S02]  /*3370*/  USHF.R.U32.HI UR4, URZ, 0x4, UR7 ;  /* 0x00000004ff047899 */ /* 0x000fe40008011607 */
[----:B------:R-:W-:-:S02]  /*3380*/  ULOP3.LUT UR5, UR5, 0x3fff, URZ, 0xc0, !UPT ;  /* 0x00003fff05057892 */ /* 0x000fc4000f8ec0ff */
[----:B------:R-:W-:Y:S02]  /*3390*/  ULOP3.LUT UR4, UR4, 0x3fff, URZ, 0xc0, !UPT ;  /* 0x00003fff04047892 */ /* 0x000fe4000f8ec0ff */
[----:B------:R-:W-:Y:S02]  /*33a0*/  UIADD3 UR34, UPT, UPT, UR16, 0xd0, URZ ;  /* 0x000000d010227890 */ /* 0x000fe4000fffe0ff */
[----:B------:R-:W-:Y:S02]  /*33b0*/  ULOP3.LUT UR29, UR5, 0x10000, URZ, 0xfc, !UPT ;  /* 0x00010000051d7892 */ /* 0x000fe4000f8efcff */
[----:B------:R-:W-:Y:S01]  /*33c0*/  ULOP3.LUT UR30, UR4, 0x10000, URZ, 0xfc, !UPT ;  /* 0x00010000041e7892 */ /* 0x000fe2000f8efcff */
[----:B------:R-:W-:Y:S01]  /*33d0*/  UMOV UR21, URZ ;  /* 0x000000ff00157c82 */ /* 0x000fe20008000000 */
[----:B-1----:R-:W-:Y:S02]  /*33e0*/  R2UR UR26, R3 ;  /* 0x00000000031a72ca */ /* 0x002fe400000e0000 */
[----:B------:R-:W-:-:S11]  /*33f0*/  CS2R R2, SRZ ;  /* 0x0000000000027805 */ /* 0x000fd6000001ff00 */
[----:B------:R-:W-:Y:S02]  /*3400*/  ULOP3.LUT UR15, UR26, 0x1, URZ, 0xc0, !UPT ;  /* 0x000000011a0f7892 */ /* 0x000fe4000f8ec0ff */
[----:B------:R-:W-:Y:S02]  /*3410*/  UIADD3 UR31, UPT, UPT, UR26, 0x1e0, URZ ;  /* 0x000001e01a1f7890 */ /* 0x000fe4000fffe0ff */
[----:B------:R-:W-:-:S04]  /*3420*/  ULOP3.LUT UR15, UR15, 0x14, URZ, 0xfc, !UPT ;  /* 0x000000140f0f7892 */ /* 0x000fc8000f8efcff */
[----:B------:R-:W-:-:S12]  /*3430*/  UPRMT UR15, UR15, 0x5410, UR6 ;  /* 0x000054100f0f7896 */ /* 0x000fd80008000006 */
.L_x_68:
[----:B------:R-:W-:Y:S02]  /*3440*/  LEA R0, R9, UR16, 0x3 ;  /* 0x0000001009007c11 */ /* 0x000fe4000f8e18ff */
[----:B------:R-:W-:Y:S02]  /*3450*/  SHF.L.U32 R5, R3, 0x1f, RZ ;  /* 0x0000001f03057819 */ /* 0x000fe400000006ff */
[----:B------:R-:W-:Y:S02]  /*3460*/  LEA R4, R9, UR16, 0x4 ;  /* 0x0000001009047c11 */ /* 0x000fe4000f8e20ff */
[----:B-1----:R-:W1:Y:S02]  /*3470*/  SYNCS.PHASECHK.TRANS64.TRYWAIT P0, [R0+URZ+0xb0], R5 ;  /* 0x0000b005000075a7 */ /* 0x002e6400080011ff */
[----:B-123--:R-:W-:Y:S05]  /*3480*/  @!P0 BRA `(.L_x_60) ;  /* 0x000000b800388947 */ /* 0x00efea0003800000 */
.L_x_194:
[----:B-1----:R-:W1:Y:S01]  /*3490*/  LDS.128 R4, [R4+0x110] ;  /* 0x0001100004047984 */ /* 0x002e620000000c00 */
[----:B------:R-:W-:Y:S02]  /*34a0*/  VIADD R0, R0, 0xc0 ;  /* 0x000000c000007836 */ /* 0x000fe40000000000 */
[----:B------:R-:W-:Y:S01]  /*34b0*/  VIADD R9, R9, 0x1 ;  /* 0x0000000109097836 */ /* 0x000fe20000000000 */
[----:B------:R-:W-:Y:S01]  /*34c0*/  @!PT LDS RZ, [RZ] ;  /* 0x00000000fffff984 */ /* 0x000fe20000000800 */
[----:B------:R-:W-:Y:S01]  /*34d0*/  @!PT LDS RZ, [RZ] ;  /* 0x00000000fffff984 */ /* 0x000fe20000000800 */
[----:B------:R-:W-:Y:S01]  /*34e0*/  @!PT LDS RZ, [RZ] ;  /* 0x00000000fffff984 */ /* 0x000fe20000000800 */
[----:B------:R-:W-:Y:S01]  /*34f0*/  @!PT LDS RZ, [RZ] ;  /* 0x00000000fffff984 */ /* 0x000fe20000000800 */
[----:B------:R2:W-:Y:S06]  /*3500*/  MEMBAR.ALL.CTA ;  /* 0x0000000000007992 */ /* 0x0005ec0000008000 */
[----:B--2---:R-:W2:Y:S01]  /*3510*/  FENCE.VIEW.ASYNC.S ;  /* 0x00000000000073c6 */ /* 0x004ea20000000000 */
[----:B------:R-:W-:-:S04]  /*3520*/  PRMT R0, RZ, 0x654, R0 ;  /* 0x00000654ff007816 */ /* 0x000fc80000000000 */
[----:B--2---:R2:W-:Y:S01]  /*3530*/  SYNCS.ARRIVE.TRANS64.RED.A1T0 RZ, [R0+URZ], RZ ;  /* 0x000000ff00ff79a7 */ /* 0x0045e200081004ff */
[----:B-1----:R-:W-:Y:S01]  /*3540*/  LOP3.LUT P1, RZ, R6, 0x1, RZ, 0xc0, !PT ;  /* 0x0000000106ff7812 */ /* 0x002fe2000782c0ff */
[----:B--2---:R-:W-:-:S12]  /*3550*/  BRA.U UP2, `(.L_x_61) ;  /* 0x0000000502407547 */ /* 0x004fd8000b800000 */
[----:B------:R-:W1:Y:S02]  /*3560*/  LDCU UR4, c[0x0][0x38c] ;  /* 0x00007180ff0477ac */ /* 0x000e640008000800 */
[----:B-1----:R-:W-:-:S09]  /*3570*/  UISETP.GE.AND UP0, UPT, UR4, 0x1, UPT ;  /* 0x000000010400788c */ /* 0x002fd2000bf06270 */
[----:B------:R-:W-:Y:S05]  /*3580*/  BRA.U !UP0, `(.L_x_62) ;  /* 0x00000005082c7547 */ /* 0x000fea000b800000 */
[----:B------:R-:W-:Y:S01]  /*3590*/  ULEA UR4, UR21, UR16, 0x3 ;  /* 0x0000001015047291 */ /* 0x000fe2000f8e18ff */
[----:B------:R-:W-:Y:S01]  /*35a0*/  SHF.L.U32 R0, R2, 0x1f, RZ ;  /* 0x0000001f02007819 */ /* 0x000fe200000006ff */
[----:B------:R-:W-:Y:S01]  /*35b0*/  UMOV UR22, URZ ;  /* 0x000000ff00167c82 */ /* 0x000fe20008000000 */
[----:B------:R-:W-:Y:S01]  /*35c0*/  LOP3.LUT R4, R8, 0x1, RZ, 0x3c, !PT ;  /* 0x0000000108047812 */ /* 0x000fe200078e3cff */
[----:B------:R-:W-:Y:S01]  /*35d0*/  UMOV UR20, 0x1 ;  /* 0x0000000100147882 */ /* 0x000fe20000000000 */
[----:B------:R-:W-:Y:S01]  /*35e0*/  UMOV UR19, 0xffffffff ;  /* 0xffffffff00137882 */ /* 0x000fe20000000000 */
[----:B------:R-:W-:Y:S01]  /*35f0*/  UMOV UR7, UR21 ;  /* 0x0000001500077c82 */ /* 0x000fe20008000000 */
[----:B------:R-:W-:Y:S01]  /*3600*/  R2UR UR25, R4 ;  /* 0x00000000041972ca */ /* 0x000fe200000e0000 */
[----:B------:R-:W-:Y:S01]  /*3610*/  IMAD.MOV.U32 R4, RZ, RZ, 0x1040 ;  /* 0x00001040ff047424 */ /* 0x000fe200078e00ff */
[----:B------:R1:W2:Y:S01]  /*3620*/  SYNCS.PHASECHK.TRANS64.TRYWAIT P2, [UR4], R0 ;  /* 0x00000000ff0075a7 */ /* 0x0002a20008041104 */
[----:B------:R-:W-:Y:S01]  /*3630*/  UMOV UR18, UR33 ;  /* 0x0000002100127c82 */ /* 0x000fe20008000000 */
[----:B------:R-:W-:Y:S01]  /*3640*/  UMOV UR17, UR35 ;  /* 0x0000002300117c82 */ /* 0x000fe20008000000 */
[----:B------:R-:W-:-:S08]  /*3650*/  UMOV UR24, URZ ;  /* 0x000000ff00187c82 */ /* 0x000fd00008000000 */
[----:B------:R-:W-:-:S12]  /*3660*/  UIMAD UR25, UR25, 0xe0, UR26 ;  /* 0x000000e0191978a4 */ /* 0x000fd8000f8e021a */
.L_x_67:
[----:B---3--:R-:W-:Y:S01]  /*3670*/  ULEA UR8, UR7, UR16, 0x3 ;  /* 0x0000001007087291 */ /* 0x008fe2000f8e18ff */
[----:B--2---:R-:W-:Y:S11]  /*3680*/  @P2 BRA `(.L_x_63) ;  /* 0x00000000000c2947 */ /* 0x004ff60003800000 */
[----:B------:R-:W-:Y:S04]  /*3690*/  SHF.L.U32 R5, R2, 0x1f, RZ ;  /* 0x0000001f02057819 */ /* 0x000fe800000006ff */
[----:B------:R-:W2:Y:S02]  /*36a0*/  SYNCS.PHASECHK.TRANS64.TRYWAIT P0, [UR8], R5 ;  /* 0x00000005ff0075a7 */ /* 0x000ea40008001108 */
[----:B--2---:R-:W-:Y:S05]  /*36b0*/  @!P0 BRA `(.L_x_64) ;  /* 0x000000b400c08947 */ /* 0x004fea0003800000 */
.L_x_63:
[----:B------:R-:W-:Y:S01]  /*36c0*/  UISETP.NE.AND UP0, UPT, UR17, 0x1, UPT ;  /* 0x000000011100788c */ /* 0x000fe2000bf05270 */
[----:B------:R-:W-:Y:S01]  /*36d0*/  PLOP3.LUT P2, PT, PT, PT, PT, 0x80, 0x8 ;  /* 0x000000000008781c */ /* 0x000fe20003f4f070 */
[----:B------:R-:W-:Y:S04]  /*36e0*/  UIADD3 UR4, UPT, UPT, UR7, 0x1, URZ ;  /* 0x0000000107047890 */ /* 0x000fe8000fffe0ff */
[----:B------:R-:W-:Y:S01]  /*36f0*/  UISETP.NE.AND UP1, UPT, UR4, 0x6, UPT ;  /* 0x000000060400788c */ /* 0x000fe2000bf25270 */
[----:B------:R-:W-:Y:S03]  /*3700*/  PLOP3.LUT P0, PT, PT, PT, UP0, 0x80, 0x8 ;  /* 0x000000000008781c */ /* 0x000fe60003f0f008 */
[----:B------:R-:W-:Y:S02]  /*3710*/  USEL UR5, URZ, 0x1, UP1 ;  /* 0x00000001ff057887 */ /* 0x000fe40008800000 */
[----:B------:R-:W-:Y:S04]  /*3720*/  USEL UR21, UR4, URZ, UP1 ;  /* 0x000000ff04157287 */ /* 0x000fe80008800000 */
[----:B------:R-:W-:Y:S01]  /*3730*/  @UP0 ULEA UR4, UR21, UR16, 0x3 ;  /* 0x0000001015040291 */ /* 0x000fe2000f8e18ff */
[----:B------:R-:W-:Y:S04]  /*3740*/  LOP3.LUT R2, R2, UR5, RZ, 0x3c, !PT ;  /* 0x0000000502027c12 */ /* 0x000fe8000f8e3cff */
[----:B-1----:R-:W-:Y:S04]  /*3750*/  @P0 SHF.L.U32 R0, R2, 0x1f, RZ ;  /* 0x0000001f02000819 */ /* 0x002fe800000006ff */
[----:B------:R1:W2:Y:S01]  /*3760*/  @P0 SYNCS.PHASECHK.TRANS64.TRYWAIT P2, [UR4], R0 ;  /* 0x00000000ff0005a7 */ /* 0x0002a20008041104 */
[----:B------:R-:W-:Y:S04]  /*3770*/  ULOP3.LUT UR4, UR20, 0x1, URZ, 0xc0, !UPT ;  /* 0x0000000114047892 */ /* 0x000fe8000f8ec0ff */
[----:B------:R-:W-:Y:S09]  /*3780*/  UISETP.NE.U32.AND UP0, UPT, UR4, 0x1, UPT ;  /* 0x000000010400788c */ /* 0x000ff2000bf05070 */
[----:B------:R-:W-:Y:S05]  /*3790*/  BRA.U UP0, `(.L_x_65) ;  /* 0x0000000100207547 */ /* 0x000fea000b800000 */
[----:B------:R-:W-:Y:S02]  /*37a0*/  ULEA UR4, UR7, UR30, 0x7 ;  /* 0x0000001e07047291 */ /* 0x000fe4000f8e38ff */
[----:B------:R-:W-:Y:S01]  /*37b0*/  UISETP.NE.AND UP0, UPT, UR19, -0x1, UPT ;  /* 0xffffffff1300788c */ /* 0x000fe2000bf05270 */
[----:B------:R-:W-:Y:S06]  /*37c0*/  UMOV UR5, 0x4008 ;  /* 0x0000400800057882 */ /* 0x000fec0000000000 */
[----:B------:R3:W-:Y:S02]  /*37d0*/  UTCCP.T.S.2CTA.128dp128bit tmem[UR26+0x1e0], gdesc[UR4] ;  /* 0x0001e0041a0079e7 */ /* 0x0007e40008380000 */
[----:B------:R-:W-:Y:S05]  /*37e0*/  BRA.U UP0, `(.L_x_65) ;  /* 0x00000001000c7547 */ /* 0x000fea000b800000 */
[----:B------:R-:W-:Y:S04]  /*37f0*/  SHF.L.U32 R5, R8, 0x1f, RZ ;  /* 0x0000001f08057819 */ /* 0x000fe800000006ff */
[----:B------:R-:W4:Y:S02]  /*3800*/  SYNCS.PHASECHK.TRANS64.TRYWAIT P0, [UR16+0xd8], R5 ;  /* 0x0000d805ff0075a7 */ /* 0x000f240008001110 */
[----:B----4-:R-:W-:Y:S05]  /*3810*/  @!P0 BRA `(.L_x_66) ;  /* 0x000000b400808947 */ /* 0x010fea0003800000 */
.L_x_65:
[----:B------:R-:W-:Y:S01]  /*3820*/  ELECT P0, URZ, PT ;  /* 0x0000000000ff782f */ /* 0x000fe20003800000 */
[----:B------:R-:W-:Y:S02]  /*3830*/  ULEA UR14, UR22, UR31, 0x1 ;  /* 0x0000001f160e7291 */ /* 0x000fe4000f8e08ff */
[----:B------:R-:W-:Y:S02]  /*3840*/  ULEA UR6, UR7, UR29, 0xa ;  /* 0x0000001d07067291 */ /* 0x000fe4000f8e50ff */
[----:B------:R-:W-:Y:S02]  /*3850*/  UIADD3 UR11, UPT, UPT, UR14, 0x1, URZ ;  /* 0x000000010e0b7890 */ /* 0x000fe4000fffe0ff */
[----:B------:R-:W-:Y:S02]  /*3860*/  UISETP.NE.U32.AND UP0, UPT, UR24, URZ, UPT ;  /* 0x000000ff1800728c */ /* 0x000fe4000bf05070 */
[----:B---3--:R-:W-:Y:S02]  /*3870*/  ULOP3.LUT UR4, UR11, 0x1, URZ, 0xc0, !UPT ;  /* 0x000000010b047892 */ /* 0x008fe4000f8ec0ff */
[----:B------:R-:W-:Y:S02]  /*3880*/  UIADD3 UR23, UPT, UPT, UR8, 0x30, URZ ;  /* 0x0000003008177890 */ /* 0x000fe4000fffe0ff */
[----:B------:R-:W-:Y:S01]  /*3890*/  @P0 R2UR UR5, R4 ;  /* 0x00000000040502ca */ /* 0x000fe200000e0000 */
[----:B------:R-:W-:Y:S02]  /*38a0*/  ULOP3.LUT UR4, UR4, 0x14, URZ, 0xfc, !UPT ;  /* 0x0000001404047892 */ /* 0x000fe4000f8efcff */
[----:B------:R-:W-:Y:S02]  /*38b0*/  ULOP3.LUT UR14, UR14, 0xfffffffe, URZ, 0xc0, !UPT ;  /* 0xfffffffe0e0e7892 */ /* 0x000fe4000f8ec0ff */
[----:B------:R-:W-:Y:S02]  /*38c0*/  UIADD3 UR12, UPT, UPT, UR6, 0x4, URZ ;  /* 0x00000004060c7890 */ /* 0x000fe4000fffe0ff */
[----:B------:R-:W-:Y:S01]  /*38d0*/  ULOP3.LUT UR8, UR11, 0xfffffffe, URZ, 0xc0, !UPT ;  /* 0xfffffffe0b087892 */ /* 0x000fe2000f8ec0ff */
[----:B-1----:R-:W-:Y:S01]  /*38e0*/  IMAD.U32 R5, RZ, RZ, UR4 ;  /* 0x00000004ff057e24 */ /* 0x002fe2000f8e00ff */
[----:B------:R-:W-:Y:S02]  /*38f0*/  ULEA UR4, UR7, UR28, 0x9 ;  /* 0x0000001c07047291 */ /* 0x000fe4000f8e48ff */
[----:B------:R-:W-:Y:S02]  /*3900*/  UIADD3 UR18, UPT, UPT, UR18, 0x1, URZ ;  /* 0x0000000112127890 */ /* 0x000fe4000fffe0ff */
[----:B------:R-:W-:Y:S01]  /*3910*/  UIADD3 UR10, UPT, UPT, UR4, 0x2, URZ ;  /* 0x00000002040a7890 */ /* 0x000fe2000fffe0ff */
[----:B------:R-:W-:Y:S01]  /*3920*/  IMAD.U32 R0, RZ, RZ, UR5 ;  /* 0x00000005ff007e24 */ /* 0x000fe2000f8e00ff */
[----:B------:R-:W-:Y:S02]  /*3930*/  UIADD3 UR20, UPT, UPT, UR20, 0x1, URZ ;  /* 0x0000000114147890 */ /* 0x000fe4000fffe0ff */
[----:B------:R-:W-:Y:S02]  /*3940*/  UIADD3 UR19, UPT, UPT, UR19, -0x1, URZ ;  /* 0xffffffff13137890 */ /* 0x000fe4000fffe0ff */
[----:B------:R-:W-:Y:S01]  /*3950*/  UIADD3 UR17, UPT, UPT, UR17, -0x1, URZ ;  /* 0xffffffff11117890 */ /* 0x000fe2000fffe0ff */
[----:B------:R-:W-:Y:S01]  /*3960*/  @P0 PRMT R0, R5, 0x5410, R0 ;  /* 0x0000541005000816 */ /* 0x000fe20000000000 */
[----:B------:R-:W-:Y:S01]  /*3970*/  ULOP3.LUT UR22, UR22, 0x1, URZ, 0x3c, !UPT ;  /* 0x0000000116167892 */ /* 0x000fe2000f8e3cff */
[----:B------:R-:W-:Y:S02]  /*3980*/  UMOV UR7, 0x40004040 ;  /* 0x4000404000077882 */ /* 0x000fe40000000000 */
[----:B------:R-:W-:Y:S01]  /*3990*/  @P0 R2UR UR9, R0 ;  /* 0x00000000000902ca */ /* 0x000fe200000e0000 */
[----:B------:R-:W-:Y:S01]  /*39a0*/  UMOV UR5, 0x80004020 ;  /* 0x8000402000057882 */ /* 0x000fe20000000000 */
[----:B------:R-:W-:Y:S01]  /*39b0*/  UMOV UR13, 0x40004040 ;  /* 0x40004040000d7882 */ /* 0x000fe20000000000 */
[----:B------:R1:W-:Y:S01]  /*39c0*/  UTCHMMA.2CTA gdesc[UR4], gdesc[UR6], tmem[UR25], tmem[UR14], idesc[UR15], UP0 ;  /* 0x00ff0e06040075ea */ /* 0x0003e20008200019 */
[----:B------:R-:W-:Y:S01]  /*39d0*/  UISETP.NE.AND UP0, UPT, UR18, URZ, UPT ;  /* 0x000000ff1200728c */ /* 0x000fe2000bf05270 */
[----:B------:R-:W-:Y:S01]  /*39e0*/  UMOV UR11, 0x80004020 ;  /* 0x80004020000b7882 */ /* 0x000fe20000000000 */
[----:B------:R-:W-:Y:S07]  /*39f0*/  UMOV UR24, 0x1 ;  /* 0x0000000100187882 */ /* 0x000fee0000000000 */
[----:B------:R3:W-:Y:S01]  /*3a00*/  UTCHMMA.2CTA gdesc[UR10], gdesc[UR12], tmem[UR25], tmem[UR8], idesc[UR9], UPT ;  /* 0x00ff080c0a0075ea */ /* 0x0007e2000ba00019 */
[----:B------:R3:W-:Y:S01]  /*3a10*/  UTCBAR.2CTA.MULTICAST [UR23], URZ, UR27 ;  /* 0x000000ff170073e9 */ /* 0x0007e2000820081b */
[----:B-1----:R-:W-:Y:S01]  /*3a20*/  UMOV UR7, UR21 ;  /* 0x0000001500077c82 */ /* 0x002fe20008000000 */
[----:B------:R-:W-:Y:S05]  /*3a30*/  BRA.U UP0, `(.L_x_67) ;  /* 0xfffffffd000c7547 */ /* 0x000fea000b83ffff */
.L_x_62:
[----:B------:R1:W-:Y:S01]  /*3a40*/  UTCBAR.2CTA.MULTICAST [UR34], URZ, UR32 ;  /* 0x000000ff220073e9 */ /* 0x0003e20008200820 */
[----:B------:R-:W-:Y:S01]  /*3a50*/  NOP ;  /* 0x0000000000007918 */ /* 0x000fe20000000000 */
.L_x_61:
[C---:B------:R-:W-:Y:S02]  /*3a60*/  ISETP.NE.AND P0, PT, R9.reuse, 0x2, PT ;  /* 0x000000020900780c */ /* 0x040fe40003f05270 */
[----:B------:R-:W-:Y:S02]  /*3a70*/  LOP3.LUT R8, R8, 0x1, RZ, 0x3c, !PT ;  /* 0x0000000108087812 */ /* 0x000fe400078e3cff */
[----:B------:R-:W-:Y:S02]  /*3a80*/  SEL R0, RZ, 0x1, P0 ;  /* 0x00000001ff007807 */ /* 0x000fe40000000000 */
[----:B------:R-:W-:Y:S02]  /*3a90*/  SEL R9, R9, RZ, P0 ;  /* 0x000000ff09097207 */ /* 0x000fe40000000000 */
[----:B------:R-:W-:Y:S01]  /*3aa0*/  LOP3.LUT R3, R3, R0, RZ, 0x3c, !PT ;  /* 0x0000000003037212 */ /* 0x000fe200078e3cff */
[----:B------:R-:W-:Y:S06]  /*3ab0*/  @P1 BRA `(.L_x_68) ;  /* 0xfffffff800601947 */ /* 0x000fec000383ffff */
[----:B------:R-:W4:Y:S01]  /*3ac0*/  S2UR UR6, SR_CgaCtaId ;  /* 0x00000000000679c3 */ /* 0x000f220000008800 */
[----:B------:R-:W-:Y:S01]  /*3ad0*/  ELECT P0, URZ, PT ;  /* 0x0000000000ff782f */ /* 0x000fe20003800000 */
[----:B------:R-:W-:Y:S01]  /*3ae0*/  IMAD.MOV.U32 R0, RZ, RZ, 0x1 ;  /* 0x00000001ff007424 */ /* 0x000fe200078e00ff */
[----:B------:R-:W-:Y:S01]  /*3af0*/  UMOV UR4, 0x40 ;  /* 0x0000004000047882 */ /* 0x000fe20000000000 */
[----:B------:R-:W-:-:S04]  /*3b00*/  SHF.L.U32 R3, RZ, 0x1f, RZ ;  /* 0x0000001fff037819 */ /* 0x000fc800000006ff */
[----:B------:R-:W-:Y:S01]  /*3b10*/  UVIRTCOUNT.DEALLOC.SMPOOL 0x80 ;  /* 0x000000800000784c */ /* 0x000fe20000000000 */
[----:B----4-:R-:W-:-:S09]  /*3b20*/  ULEA UR6, UR6, UR4, 0x18 ;  /* 0x0000000406067291 */ /* 0x010fd2000f8ec0ff */
[----:B------:R4:W-:Y:S01]  /*3b30*/  @P0 STS.U8 [UR6+0x1c], R0 ;  /* 0x00001c00ff000988 */ /* 0x0009e20008000006 */
[----:B------:R-:W2:Y:S02]  /*3b40*/  SYNCS.PHASECHK.TRANS64.TRYWAIT P0, [UR16+0x100], R3 ;  /* 0x00010003ff0075a7 */ /* 0x000ea40008001110 */
[----:B--2-4-:R-:W-:Y:S05]  /*3b50*/  @!P0 BRA `(.L_x_69) ;  /* 0x000000b000c88947 */ /* 0x014fea0003800000 */
.L_x_198:
[----:B------:R-:W-:Y:S01]  /*3b60*/  NOP ;  /* 0x0000000000007918 */ /* 0x000fe20000000000 */
[----:B--2---:R-:W2:Y:S01]  /*3b70*/  LDS R0, [UR6+0x14] ;  /* 0x00001406ff007984 */ /* 0x004ea20008000800 */
[----:B------:R-:W-:Y:S01]  /*3b80*/  ULOP3.LUT UR4, UR26, 0xffff, URZ, 0xc0, !UPT ;  /* 0x0000ffff1a047892 */ /* 0x000fe2000f8ec0ff */
[----:B------:R-:W-:Y:S01]  /*3b90*/  UMOV UR5, 0xffff ;  /* 0x0000ffff00057882 */ /* 0x000fe20000000000 */
[----:B------:R-:W-:Y:S02]  /*3ba0*/  UMOV UR7, 0x1 ;  /* 0x0000000100077882 */ /* 0x000fe40000000000 */
[----:B------:R-:W-:-:S04]  /*3bb0*/  USHF.R.U32.HI UR4, URZ, 0x5, UR4 ;  /* 0x00000005ff047899 */ /* 0x000fc80008011604 */
[----:B------:R-:W-:Y:S02]  /*3bc0*/  USHF.L.U32 UR5, UR5, UR4, URZ ;  /* 0x0000000405057299 */ /* 0x000fe400080006ff */
[----:B------:R-:W-:-:S04]  /*3bd0*/  USHF.L.U32 UR4, UR7, UR4, URZ ;  /* 0x0000000407047299 */ /* 0x000fc800080006ff */
[----:B--2---:R-:W-:-:S04]  /*3be0*/  LOP3.LUT R0, R0, UR5, RZ, 0xc0, !PT ;  /* 0x0000000500007c12 */ /* 0x004fc8000f8ec0ff */
[----:B------:R-:W-:-:S13]  /*3bf0*/  ISETP.NE.AND P0, PT, R0, UR5, PT ;  /* 0x0000000500007c0c */ /* 0x000fda000bf05270 */
[----:B------:R-:W-:Y:S05]  /*3c00*/  @P0 BRA `(.L_x_70) ;  /* 0x0000000000580947 */ /* 0x000fea0003800000 */
[----:B------:R-:W2:Y:S02]  /*3c10*/  LDS R0, [UR6+0x18] ;  /* 0x00001806ff007984 */ /* 0x000ea40008000800 */
[----:B--2---:R-:W-:-:S04]  /*3c20*/  LOP3.LUT R0, R0, UR4, RZ, 0xc0, !PT ;  /* 0x0000000400007c12 */ /* 0x004fc8000f8ec0ff */
[----:B------:R-:W-:-:S13]  /*3c30*/  ISETP.NE.AND P0, PT, R0, UR4, PT ;  /* 0x0000000400007c0c */ /* 0x000fda000bf05270 */
[----:B------:R-:W-:Y:S05]  /*3c40*/  @P0 BRA `(.L_x_71) ;  /* 0x00000000003c0947 */ /* 0x000fea0003800000 */
[----:B------:R-:W2:Y:S01]  /*3c50*/  S2R R2, SR_LANEID ;  /* 0x0000000000027919 */ /* 0x000ea20000000000 */
[----:B------:R-:W-:Y:S01]  /*3c60*/  ULOP3.LUT UR5, URZ, UR5, URZ, 0x33, !UPT ;  /* 0x00000005ff057292 */ /* 0x000fe2000f8e33ff */
[----:B------:R-:W-:Y:S01]  /*3c70*/  LOP3.LUT R4, RZ, UR4, RZ, 0x33, !PT ;  /* 0x00000004ff047c12 */ /* 0x000fe2000f8e33ff */
[----:B------:R-:W-:Y:S02]  /*3c80*/  VOTEU.ANY UR4, UPT, PT ;  /* 0x0000000000047886 */ /* 0x000fe400038e0100 */
[----:B------:R-:W-:Y:S01]  /*3c90*/  UFLO.U32 UR4, UR4 ;  /* 0x00000004000472bd */ /* 0x000fe200080e0000 */
[----:B------:R-:W4:Y:S01]  /*3ca0*/  REDUX UR7, R4 ;  /* 0x00000000040773c4 */ /* 0x000f220000000000 */
[----:B------:R-:W-:-:S06]  /*3cb0*/  IMAD.U32 R0, RZ, RZ, UR5 ;  /* 0x00000005ff007e24 */ /* 0x000fcc000f8e00ff */
[----:B------:R1:W-:Y:S01]  /*3cc0*/  UTCATOMSWS.AND URZ, UR5 ;  /* 0x0000000500ff79e3 */ /* 0x0003e20008000000 */
[----:B---3--:R-:W3:Y:S01]  /*3cd0*/  REDUX UR8, R0 ;  /* 0x00000000000873c4 */ /* 0x008ee20000000000 */
[----:B--2---:R-:W-:Y:S01]  /*3ce0*/  ISETP.EQ.U32.AND P0, PT, R2, UR4, PT ;  /* 0x0000000402007c0c */ /* 0x004fe2000bf02070 */
[----:B----4-:R-:W-:Y:S01]  /*3cf0*/  IMAD.U32 R2, RZ, RZ, UR7 ;  /* 0x00000007ff027e24 */ /* 0x010fe2000f8e00ff */
[----:B---3--:R-:W-:-:S11]  /*3d00*/  MOV R3, UR8 ;  /* 0x0000000800037c02 */ /* 0x008fd60008000f00 */
[----:B------:R1:W-:Y:S04]  /*3d10*/  @P0 ATOMS.AND RZ, [UR6+0x14], R3 ;  /* 0x00001403ffff098c */ /* 0x0003e8000a800006 */
[----:B------:R1:W-:Y:S01]  /*3d20*/  @P0 ATOMS.AND RZ, [UR6+0x18], R2 ;  /* 0x00001802ffff098c */ /* 0x0003e2000a800006 */
[----:B------:R-:W-:Y:S05]  /*3d30*/  BRA `(.L_x_72) ;  /* 0x0000000000147947 */ /* 0x000fea0003800000 */
.L_x_71:
[----:B------:R-:W-:Y:S02]  /*3d40*/  MOV R2, 0x3d60 ;  /* 0x00003d6000027802 */ /* 0x000fe40000000f00 */
[----:B-1-3-5:R-:W-:Y:S05]  /*3d50*/  CALL.REL.NOINC `($__internal_0_$__cuda_sm10x_tcgen05_guardrail_trap_col_being_dealloced_not_returned_by_alloc) ;  /* 0x000000b800647944 */ /* 0x02afea0003c00000 */
[----:B------:R-:W-:Y:S05]  /*3d60*/  BRA `(.L_x_72) ;  /* 0x0000000000087947 */ /* 0x000fea0003800000 */
.L_x_70:
[----:B------:R-:W-:Y:S02]  /*3d70*/  MOV R2, 0x3d90 ;  /* 0x00003d9000027802 */ /* 0x000fe40000000f00 */
[----:B-1-3-5:R-:W-:Y:S05]  /*3d80*/  CALL.REL.NOINC `($__internal_2_$__cuda_sm10x_tcgen05_guardrail_trap_unallocated_columns_being_dealloced) ;  /* 0x000000b800707944 */ /* 0x02afea0003c00000 */
.L_x_72:
[----:B------:R-:W-:Y:S01]  /*3d90*/  NOP ;  /* 0x0000000000007918 */ /* 0x000fe20000000000 */
[----:B-1----:R-:W-:Y:S05]  /*3da0*/  EXIT ;  /* 0x000000000000794d */ /* 0x002fea0003800000 */
.L_x_48:
[----:B------:R-:W-:-:S09]  /*3db0*/  UISETP.NE.OR UP0, UPT, UR18, 0x3, !UP4 ;  /* 0x000000031200788c */ /* 0x000fd2000e705670 */
[----:B------:R-:W-:Y:S05]  /*3dc0*/  BRA.U UP0, `(.L_x_73) ;  /* 0x0000002100fc7547 */ /* 0x000fea000b800000 */
[----:B------:R-:W1:Y:S01]  /*3dd0*/  LDCU.64 UR4, c[0x0][0xa88] ;  /* 0x00015100ff0477ac */ /* 0x000e620008000a00 */
[----:B------:R-:W2:Y:S01]  /*3de0*/  LDC.64 R12, c[0x0][0x348] ;  /* 0x0000d200ff0c7b82 */ /* 0x000ea20000000a00 */
[----:B------:R-:W-:Y:S01]  /*3df0*/  HFMA2 R10, -RZ, RZ, 0, 0 ;  /* 0x00000000ff0a7431 */ /* 0x000fe200000001ff */
[----:B------:R-:W-:Y:S01]  /*3e00*/  MOV R9, RZ ;  /* 0x000000ff00097202 */ /* 0x000fe20000000f00 */
[----:B------:R-:W3:Y:S01]  /*3e10*/  LDCU UR55, c[0x0][0x370] ;  /* 0x00006e00ff3777ac */ /* 0x000ee20008000800 */
[----:B------:R-:W-:Y:S01]  /*3e20*/  HFMA2 R3, -RZ, RZ, 0, 2 ;  /* 0x00004000ff037431 */ /* 0x000fe200000001ff */
[----:B------:R-:W3:Y:S01]  /*3e30*/  LDCU.128 UR60, c[0x0][0xd10] ;  /* 0x0001a200ff3c77ac */ /* 0x000ee20008000c00 */
[----:B------:R-:W4:Y:S01]  /*3e40*/  LDCU UR53, c[0x0][0x374] ;  /* 0x00006e80ff3577ac */ /* 0x000f220008000800 */
[----:B------:R-:W4:Y:S01]  /*3e50*/  LDCU.64 UR56, c[0x0][0xa90] ;  /* 0x00015200ff3877ac */ /* 0x000f220008000a00 */
[----:B-1----:R-:W-:Y:S01]  /*3e60*/  UISETP.NE.U32.AND UP0, UPT, UR4, URZ, UPT ;  /* 0x000000ff0400728c */ /* 0x002fe2000bf05070 */
[----:B------:R-:W1:Y:S01]  /*3e70*/  LDCU UR15, c[0x0][0xd0c] ;  /* 0x0001a180ff0f77ac */ /* 0x000e620008000800 */
[----:B------:R-:W2:Y:S01]  /*3e80*/  LDCU UR65, c[0x0][0xd20] ;  /* 0x0001a400ff4177ac */ /* 0x000ea20008000800 */
[----:B------:R-:W2:Y:S01]  /*3e90*/  LDCU UR4, c[0x0][0xd30] ;  /* 0x0001a600ff0477ac */ /* 0x000ea20008000800 */
[----:B------:R-:W-:-:S02]  /*3ea0*/  UISETP.NE.AND.EX UP6, UPT, UR5, URZ, UPT, UP0 ;  /* 0x000000ff0500728c */ /* 0x000fc4000bfc5300 */
[----:B------:R-:W-:Y:S02]  /*3eb0*/  UISETP.NE.AND UP0, UPT, UR18, 0x2, UPT ;  /* 0x000000021200788c */ /* 0x000fe4000bf05270 */
[----:B---3--:R-:W-:Y:S02]  /*3ec0*/  UIMAD.WIDE.U32 UR8, UR55, UR60, URZ ;  /* 0x0000003c370872a5 */ /* 0x008fe4000f8e00ff */
[----:B----4-:R-:W-:Y:S01]  /*3ed0*/  UIMAD.WIDE.U32 UR6, UR53, UR63, URZ ;  /* 0x0000003f350672a5 */ /* 0x010fe2000f8e00ff */
[----:B------:R-:W-:Y:S01]  /*3ee0*/  UMOV UR21, 0x400 ;  /* 0x0000040000157882 */ /* 0x000fe20000000000 */
[----:B------:R-:W-:Y:S02]  /*3ef0*/  USEL UR64, URZ, 0x1, UP0 ;  /* 0x00000001ff407887 */ /* 0x000fe40008000000 */
[----:B------:R-:W-:Y:S02]  /*3f00*/  UISETP.NE.U32.AND UP0, UPT, UR56, URZ, UPT ;  /* 0x000000ff3800728c */ /* 0x000fe4000bf05070 */
[----:B------:R-:W-:Y:S01]  /*3f10*/  ULEA UR21, UR54, UR21, 0x18 ;  /* 0x0000001536157291 */ /* 0x000fe2000f8ec0ff */
[----:B------:R-:W-:Y:S01]  /*3f20*/  UMOV UR5, UR9 ;  /* 0x0000000900057c82 */ /* 0x000fe20008000000 */
[----:B------:R-:W-:Y:S01]  /*3f30*/  UMOV UR6, UR7 ;  /* 0x0000000700067c82 */ /* 0x000fe20008000000 */
[----:B------:R-:W-:-:S02]  /*3f40*/  UISETP.GE.AND UP4, UPT, UR45, 0x1, UPT ;  /* 0x000000012d00788c */ /* 0x000fc4000bf86270 */
[----:B------:R-:W-:Y:S02]  /*3f50*/  UISETP.NE.AND UP3, UPT, UR45, 0x1, UPT ;  /* 0x000000012d00788c */ /* 0x000fe4000bf65270 */
[----:B------:R-:W-:Y:S01]  /*3f60*/  UISETP.NE.AND.EX UP5, UPT, UR57, URZ, UPT, UP0 ;  /* 0x000000ff3900728c */ /* 0x000fe2000bfa5300 */
[----:B------:R-:W-:Y:S01]  /*3f70*/  UMOV UR46, URZ ;  /* 0x000000ff002e7c82 */ /* 0x000fe20008000000 */
[----:B------:R-:W-:Y:S01]  /*3f80*/  UPLOP3.LUT UP1, UPT, UPT, UPT, UPT, 0x40, 0x4 ;  /* 0x000000000004789c */ /* 0x000fe20003f2e870 */
[----:B------:R-:W3:Y:S01]  /*3f90*/  LDCU.64 UR22, c[0x0][0xd28] ;  /* 0x0001a500ff1677ac */ /* 0x000ee20008000a00 */
[----:B-1----:R-:W-:Y:S02]  /*3fa0*/  UISETP.NE.AND UP3, UPT, UR15, 0x1, UPT ;  /* 0x000000010f00788c */ /* 0x002fe4000bf65270 */
[----:B------:R-:W-:Y:S02]  /*3fb0*/  UIADD3 UR25, UPT, UPT, UR21, 0x60, URZ ;  /* 0x0000006015197890 */ /* 0x000fe4000fffe0ff */
[----:B------:R-:W-:-:S02]  /*3fc0*/  UIADD3 UR49, UPT, UPT, UR21, 0x68, URZ ;  /* 0x0000006815317890 */ /* 0x000fc4000fffe0ff */
[----:B------:R-:W-:Y:S02]  /*3fd0*/  UIADD3 UR41, UPT, UPT, UR21, 0x70, URZ ;  /* 0x0000007015297890 */ /* 0x000fe4000fffe0ff */
[----:B------:R-:W-:Y:S02]  /*3fe0*/  UIADD3 UR33, UPT, UPT, UR21, 0x78, URZ ;  /* 0x0000007815217890 */ /* 0x000fe4000fffe0ff */
[----:B------:R-:W-:Y:S02]  /*3ff0*/  USHF.R.U32.HI UR59, URZ, UR61, UR5 ;  /* 0x0000003dff3b7299 */ /* 0x000fe40008011605 */
[----:B--2---:R-:W-:Y:S02]  /*4000*/  USHF.R.U32.HI UR58, URZ, UR65, UR6 ;  /* 0x00000041ff3a7299 */ /* 0x004fe40008011606 */
[----:B------:R-:W-:Y:S02]  /*4010*/  UISETP.NE.AND UP0, UPT, UR62, 0x1, UPT ;  /* 0x000000013e00788c */ /* 0x000fe4000bf05270 */
[----:B------:R-:W-:-:S11]  /*4020*/  UISETP.NE.AND UP4, UPT, UR4, 0x1, UPT ;  /* 0x000000010400788c */ /* 0x000fd6000bf85270 */
.L_x_88:
[C---:B------:R-:W-:Y:S02]  /*4030*/  LEA R8, R10.reuse, UR21, 0x3 ;  /* 0x000000150a087c11 */ /* 0x040fe4000f8e18ff */
[----:B------:R-:W-:Y:S02]  /*4040*/  SHF.L.U32 R5, R9, 0x1f, RZ ;  /* 0x0000001f09057819 */ /* 0x000fe400000006ff */
[----:B------:R-:W-:Y:S02]  /*4050*/  LEA R6, R10, UR21, 0x4 ;  /* 0x000000150a067c11 */ /* 0x000fe4000f8e20ff */
[----:B-1----:R-:W1:Y:S02]  /*4060*/  SYNCS.PHASECHK.TRANS64.TRYWAIT P0, [R8+URZ+0xb0], R5 ;  /* 0x0000b005080075a7 */ /* 0x002e6400080011ff */
[----:B-1----:R-:W-:Y:S05]  /*4070*/  @!P0 BRA `(.L_x_74) ;  /* 0x000000ac00988947 */ /* 0x002fea0003800000 */
.L_x_199:
[----:B-1----:R-:W1:Y:S01]  /*4080*/  LDS.128 R4, [R6+0x110] ;  /* 0x0001100006047984 */ /* 0x002e620000000c00 */
[----:B------:R-:W-:Y:S01]  /*4090*/  UISETP.GE.AND UP0, UPT, UR45, 0x1, UPT ;  /* 0x000000012d00788c */ /* 0x000fe2000bf06270 */
[----:B------:R-:W-:Y:S01]  /*40a0*/  @!PT LDS RZ, [RZ] ;  /* 0x00000000fffff984 */ /* 0x000fe20000000800 */
[----:B------:R-:W-:Y:S01]  /*40b0*/  @!PT LDS RZ, [RZ] ;  /* 0x00000000fffff984 */ /* 0x000fe20000000800 */
[----:B------:R-:W-:Y:S01]  /*40c0*/  @!PT LDS RZ, [RZ] ;  /* 0x00000000fffff984 */ /* 0x000fe20000000800 */
[----:B------:R-:W-:Y:S01]  /*40d0*/  @!PT LDS RZ, [RZ] ;  /* 0x00000000fffff984 */ /* 0x000fe20000000800 */
[----:B------:R2:W-:Y:S06]  /*40e0*/  MEMBAR.ALL.CTA ;  /* 0x0000000000007992 */ /* 0x0005ec0000008000 */
[----:B--2---:R-:W2:Y:S01]  /*40f0*/  FENCE.VIEW.ASYNC.S ;  /* 0x00000000000073c6 */ /* 0x004ea20000000000 */
[----:B-1----:R-:W-:Y:S11]  /*4100*/  LOP3.LUT P0, RZ, R6, 0x1, RZ, 0xc0, !PT ;  /* 0x0000000106ff7812 */ /* 0x002ff6000780c0ff */
[----:B------:R-:W-:Y:S02]  /*4110*/  @!UPT UIADD3 URZ, UPT, UPT, URZ, URZ, URZ ;  /* 0x000000fffffff290 */ /* 0x000fe4000fffe0ff */
[----:B--2---:R-:W-:Y:S01]  /*4120*/  VOTEU.ANY UP3, P0 ;  /* 0x0000000000ff7886 */ /* 0x004fe20000060100 */
[----:B------:R-:W-:Y:S11]  /*4130*/  PLOP3.LUT P0, PT, PT, PT, UP3, 0x80, 0x8 ;  /* 0x000000000008781c */ /* 0x000ff60003f0f038 */
[----:B------:R-:W-:Y:S02]  /*4140*/  @!UPT UIADD3 URZ, UPT, UPT, URZ, URZ, URZ ;  /* 0x000000fffffff290 */ /* 0x000fe4000fffe0ff */
[----:B------:R-:W-:Y:S02]  /*4150*/  @P0 SHF.R.U32.HI R0, RZ, 0x10, R5 ;  /* 0x00000010ff000819 */ /* 0x000fe40000011605 */
[----:B------:R-:W-:Y:S02]  /*4160*/  @P0 MOV R2, R4 ;  /* 0x0000000400020202 */ /* 0x000fe40000000f00 */
[----:B------:R-:W-:Y:S01]  /*4170*/  @P0 R2UR UR4, R0 ;  /* 0x00000000000402ca */ /* 0x000fe200000e0000 */
[----:B------:R-:W-:Y:S01]  /*4180*/  VIADD R0, R8, 0xc0 ;  /* 0x000000c008007836 */ /* 0x000fe20000000000 */
[----:B------:R-:W-:Y:S02]  /*4190*/  @P0 LOP3.LUT R4, R5, 0xffff, RZ, 0xc0, !PT ;  /* 0x0000ffff05040812 */ /* 0x000fe400078ec0ff */
[----:B------:R-:W-:Y:S02]  /*41a0*/  @P0 R2UR UR6, R2 ;  /* 0x00000000020602ca */ /* 0x000fe400000e0000 */
[----:B------:R-:W-:Y:S02]  /*41b0*/  PRMT R0, RZ, 0x654, R0 ;  /* 0x00000654ff007816 */ /* 0x000fe40000000000 */
[----:B------:R-:W-:Y:S02]  /*41c0*/  @P0 R2UR UR5, R4 ;  /* 0x00000000040502ca */ /* 0x000fe400000e0000 */
[----:B------:R1:W-:Y:S03]  /*41d0*/  SYNCS.ARRIVE.TRANS64.RED.A1T0 RZ, [R0+URZ], RZ ;  /* 0x000000ff00ff79a7 */ /* 0x0003e600081004ff */
[----:B------:R-:W-:Y:S04]  /*41e0*/  @UP3 UMOV UR47, UR4 ;  /* 0x00000004002f3c82 */ /* 0x000fe80008000000 */
[----:B------:R-:W-:Y:S04]  /*41f0*/  @UP3 UMOV UR14, UR6 ;  /* 0x00000006000e3c82 */ /* 0x000fe80008000000 */
[----:B------:R-:W-:Y:S01]  /*4200*/  @UP3 UMOV UR13, UR5 ;  /* 0x00000005000d3c82 */ /* 0x000fe20008000000 */
[----:B------:R-:W-:Y:S05]  /*4210*/  BRA.U !UP0, `(.L_x_75) ;  /* 0x0000000108c07547 */ /* 0x000fea000b800000 */
[----:B------:R-:W-:Y:S02]  /*4220*/  UIMAD.WIDE.U32 UR16, UR13, UR63, URZ ;  /* 0x0000003f0d1072a5 */ /* 0x000fe4000f8e00ff */
[----:B------:R-:W-:Y:S02]  /*4230*/  UP2UR UR20, UPR, URZ, 0x4 ;  /* 0x00000004ff147883 */ /* 0x000fe40008000000 */
[----:B------:R-:W-:Y:S02]  /*4240*/  UISETP.NE.AND UP2, UPT, UR62, 0x1, UPT ;  /* 0x000000013e00788c */ /* 0x000fe4000bf45270 */
[----:B------:R-:W-:Y:S02]  /*4250*/  UIMAD.WIDE.U32 UR18, UR14, UR60, URZ ;  /* 0x0000003c0e1272a5 */ /* 0x000fe4000f8e00ff */
[----:B------:R-:W-:Y:S02]  /*4260*/  USEL UR4, UR53, UR58, !UP2 ;  /* 0x0000003a35047287 */ /* 0x000fe4000d000000 */
[----:B------:R-:W-:Y:S02]  /*4270*/  UISETP.NE.AND UP0, UPT, UR15, 0x1, UPT ;  /* 0x000000010f00788c */ /* 0x000fe4000bf05270 */
[----:B------:R-:W-:Y:S02]  /*4280*/  UP2UR UR24, UPR, URZ, 0x2 ;  /* 0x00000002ff187883 */ /* 0x000fe40008000000 */
[----:B------:R-:W-:Y:S02]  /*4290*/  UISETP.NE.AND UP1, UPT, UR45, 0x1, UPT ;  /* 0x000000012d00788c */ /* 0x000fe4000bf25270 */
[----:B---3--:R-:W-:Y:S02]  /*42a0*/  UIMAD.WIDE.U32 UR8, UR4, UR22, URZ ;  /* 0x00000016040872a5 */ /* 0x008fe4000f8e00ff */
[----:B------:R-:W-:Y:S01]  /*42b0*/  USEL UR7, UR55, UR59, !UP0 ;  /* 0x0000003b37077287 */ /* 0x000fe2000c000000 */
[----:B------:R-:W-:Y:S02]  /*42c0*/  UMOV UR5, UR17 ;  /* 0x0000001100057c82 */ /* 0x000fe40008000000 */
[----:B------:R-:W-:Y:S02]  /*42d0*/  USHF.R.U32.HI UR6, URZ, UR65, UR5 ;  /* 0x00000041ff067299 */ /* 0x000fe40008011605 */
[----:B------:R-:W-:Y:S02]  /*42e0*/  UIMAD.WIDE.U32 UR10, UR7, UR22, URZ ;  /* 0x00000016070a72a5 */ /* 0x000fe4000f8e00ff */
[----:B------:R-:W-:Y:S02]  /*42f0*/  USEL UR6, UR13, UR6, !UP2 ;  /* 0x000000060d067287 */ /* 0x000fe4000d000000 */
[----:B------:R-:W-:Y:S01]  /*4300*/  UISETP.NE.AND UP2, UPT, UR20, URZ, UPT ;  /* 0x000000ff1400728c */ /* 0x000fe2000bf45270 */
[----:B------:R-:W-:Y:S02]  /*4310*/  UMOV UR5, UR19 ;  /* 0x0000001300057c82 */ /* 0x000fe40008000000 */
[----:B------:R-:W-:Y:S03]  /*4320*/  USHF.R.U32.HI UR12, URZ, UR61, UR5 ;  /* 0x0000003dff0c7299 */ /* 0x000fe60008011605 */
[----:B------:R-:W-:Y:S02]  /*4330*/  UMOV UR5, UR9 ;  /* 0x0000000900057c82 */ /* 0x000fe40008000000 */
[----:B------:R-:W-:Y:S03]  /*4340*/  @UP1 USHF.R.U32.HI UR4, URZ, UR23, UR5 ;  /* 0x00000017ff041299 */ /* 0x000fe60008011605 */
[----:B------:R-:W-:Y:S01]  /*4350*/  UMOV UR5, UR11 ;  /* 0x0000000b00057c82 */ /* 0x000fe20008000000 */
[----:B------:R-:W-:Y:S02]  /*4360*/  UIMAD UR4, UR45, UR4, URZ ;  /* 0x000000042d0472a4 */ /* 0x000fe4000f8e02ff */
[----:B------:R-:W-:Y:S02]  /*4370*/  @UP1 USHF.R.U32.HI UR7, URZ, UR23, UR5 ;  /* 0x00000017ff071299 */ /* 0x000fe40008011605 */
[----:B------:R-:W-:Y:S02]  /*4380*/  USEL UR5, UR14, UR12, !UP0 ;  /* 0x0000000c0e057287 */ /* 0x000fe4000c000000 */
[----:B------:R-:W-:Y:S02]  /*4390*/  UIMAD.WIDE.U32 UR10, UR6, UR22, URZ ;  /* 0x00000016060a72a5 */ /* 0x000fe4000f8e00ff */
[----:B------:R-:W-:Y:S02]  /*43a0*/  UIMAD UR8, UR45, UR7, URZ ;  /* 0x000000072d0872a4 */ /* 0x000fe4000f8e02ff */
[----:B------:R-:W-:Y:S03]  /*43b0*/  UISETP.GE.AND UP0, UPT, UR6, UR4, UPT ;  /* 0x000000040600728c */ /* 0x000fe6000bf06270 */
[----:B------:R-:W-:Y:S01]  /*43c0*/  UMOV UR4, UR11 ;  /* 0x0000000b00047c82 */ /* 0x000fe20008000000 */
[----:B------:R-:W-:Y:S02]  /*43d0*/  UISETP.GE.OR UP0, UPT, UR5, UR8, UP0 ;  /* 0x000000080500728c */ /* 0x000fe40008706670 */
[----:B------:R-:W-:Y:S02]  /*43e0*/  USHF.R.U32.HI UR4, URZ, UR23, UR4 ;  /* 0x00000017ff047299 */ /* 0x000fe40008011604 */
[----:B------:R-:W-:Y:S02]  /*43f0*/  UIMAD.WIDE.U32 UR8, UR5, UR22, URZ ;  /* 0x00000016050872a5 */ /* 0x000fe4000f8e00ff */
[----:B------:R-:W-:Y:S04]  /*4400*/  USEL UR10, UR6, UR4, !UP1 ;  /* 0x00000004060a7287 */ /* 0x000fe8000c800000 */
[----:B------:R-:W-:Y:S01]  /*4410*/  UIADD3 UR11, UPT, UPT, -UR10, URZ, URZ ;  /* 0x000000ff0a0b7290 */ /* 0x000fe2000fffe1ff */
[----:B------:R-:W-:Y:S02]  /*4420*/  @!UP0 UMOV UR4, UR9 ;  /* 0x0000000900048c82 */ /* 0x000fe40008000000 */
[----:B------:R-:W-:Y:S02]  /*4430*/  @!UP0 USHF.R.U32.HI UR4, URZ, UR23, UR4 ;  /* 0x00000017ff048299 */ /* 0x000fe40008011604 */
[----:B------:R-:W-:Y:S02]  /*4440*/  UIMAD UR8, UR45, UR11, UR6 ;  /* 0x0000000b2d0872a4 */ /* 0x000fe4000f8e0206 */
[----:B------:R-:W-:Y:S02]  /*4450*/  @!UP0 USEL UR4, UR5, UR4, !UP1 ;  /* 0x0000000405048287 */ /* 0x000fe4000c800000 */
[----:B------:R-:W-:Y:S02]  /*4460*/  UISETP.NE.AND UP1, UPT, UR24, URZ, UPT ;  /* 0x000000ff1800728c */ /* 0x000fe4000bf25270 */
[----:B------:R-:W-:Y:S02]  /*4470*/  @!UP0 UIMAD UR7, UR7, UR8, UR4 ;  /* 0x00000008070782a4 */ /* 0x000fe4000f8e0204 */
[----:B------:R-:W-:Y:S02]  /*4480*/  @!UP0 UIADD3 UR9, UPT, UPT, UR10, -UR4, URZ ;  /* 0x800000040a098290 */ /* 0x000fe4000fffe0ff */
[----:B------:R-:W-:Y:S02]  /*4490*/  UIADD3 UR8, UPT, UPT, -UR6, URZ, URZ ;  /* 0x000000ff06087290 */ /* 0x000fe4000fffe1ff */
[----:B------:R-:W-:Y:S02]  /*44a0*/  UIADD3 UR4, UPT, UPT, -UR5, URZ, URZ ;  /* 0x000000ff05047290 */ /* 0x000fe4000fffe1ff */
[----:B------:R-:W-:Y:S03]  /*44b0*/  @!UP0 UIMAD UR6, UR9, UR45, UR5 ;  /* 0x0000002d090682a4 */ /* 0x000fe6000f8e0205 */
[----:B------:R-:W-:Y:S01]  /*44c0*/  @!UP0 UMOV UR5, UR7 ;  /* 0x0000000700058c82 */ /* 0x000fe20008000000 */
[----:B------:R-:W-:Y:S02]  /*44d0*/  UIMAD UR7, UR15, UR4, UR14 ;  /* 0x000000040f0772a4 */ /* 0x000fe4000f8e020e */
[----:B------:R-:W-:Y:S02]  /*44e0*/  UIMAD UR4, UR62, UR8, UR13 ;  /* 0x000000083e0472a4 */ /* 0x000fe4000f8e020d */
[----:B------:R-:W-:Y:S02]  /*44f0*/  UIMAD UR14, UR5, UR15, UR7 ;  /* 0x0000000f050e72a4 */ /* 0x000fe4000f8e0207 */
[----:B------:R-:W-:Y:S11]  /*4500*/  UIMAD UR13, UR6, UR62, UR4 ;  /* 0x0000003e060d72a4 */ /* 0x000ff6000f8e0204 */
[----:B------:R-:W-:Y:S01]  /*4510*/  @!UPT UIADD3 URZ, UPT, UPT, URZ, URZ, URZ ;  /* 0x000000fffffff290 */ /* 0x000fe2000fffe0ff */
.L_x_75:
[----:B------:R-:W2:Y:S01]  /*4520*/  @!UP4 LDCU.128 UR8, c[0x0][0xd10] ;  /* 0x0001a200ff08c7ac */ /* 0x000ea20008000c00 */
[----:B------:R-:W-:Y:S01]  /*4530*/  IMAD.MOV.U32 R6, RZ, RZ, 0x1 ;  /* 0x00000001ff067424 */ /* 0x000fe200078e00ff */
[----:B------:R-:W-:Y:S04]  /*4540*/  ISETP.NE.U32.AND P1, PT, RZ, UR56, PT ;  /* 0x00000038ff007c0c */ /* 0x000fe8000bf25070 */
[----:B------:R-:W-:Y:S01]  /*4550*/  ISETP.NE.AND.EX P1, PT, RZ, UR57, PT, P1 ;  /* 0x00000039ff007c0c */ /* 0x000fe2000bf25310 */
[----:B------:R-:W4:Y:S01]  /*4560*/  @!UP4 LDCU UR5, c[0x0][0xd0c] ;  /* 0x0001a180ff05c7ac */ /* 0x000f220008000800 */
[----:B------:R-:W-:Y:S01]  /*4570*/  SHF.L.U32 R6, R6, 0x1f, RZ ;  /* 0x0000001f06067819 */ /* 0x000fe200000006ff */
[----:B------:R-:W3:Y:S01]  /*4580*/  @!UP4 LDCU UR4, c[0x0][0xd20] ;  /* 0x0001a400ff04c7ac */ /* 0x000ee20008000800 */
[----:B------:R-:W-:Y:S02]  /*4590*/  USHF.L.U32 UR29, UR27, 0x8, URZ ;  /* 0x000000081b1d7899 */ /* 0x000fe400080006ff */
[----:B--2---:R-:W-:Y:S02]  /*45a0*/  UIMAD.WIDE.U32 UR6, UR14, UR8, URZ ;  /* 0x000000080e0672a5 */ /* 0x004fe4000f8e00ff */
[----:B------:R-:W-:Y:S02]  /*45b0*/  USHF.L.U32 UR26, UR26, 0x7, URZ ;  /* 0x000000071a1a7899 */ /* 0x000fe400080006ff */
[----:B------:R-:W-:Y:S02]  /*45c0*/  @!UP4 USHF.R.U32.HI UR7, URZ, UR9, UR7 ;  /* 0x00000009ff07c299 */ /* 0x000fe40008011607 */
[----:B------:R-:W-:Y:S02]  /*45d0*/  UIMAD.WIDE.U32 UR8, UR13, UR11, URZ ;  /* 0x0000000b0d0872a5 */ /* 0x000fe4000f8e00ff */
[----:B----4-:R-:W-:Y:S04]  /*45e0*/  @!UP4 UISETP.NE.AND UP0, UPT, UR5, 0x1, UPT ;  /* 0x000000010500c88c */ /* 0x010fe8000bf05270 */
[----:B------:R-:W-:Y:S02]  /*45f0*/  @!UP4 USEL UR7, UR14, UR7, !UP0 ;  /* 0x000000070e07c287 */ /* 0x000fe4000c000000 */
[----:B------:R-:W-:Y:S01]  /*4600*/  @!UP4 UISETP.NE.AND UP0, UPT, UR10, 0x1, UPT ;  /* 0x000000010a00c88c */ /* 0x000fe2000bf05270 */
[----:B------:R-:W-:Y:S02]  /*4610*/  @!UP4 UMOV UR6, UR9 ;  /* 0x000000090006cc82 */ /* 0x000fe40008000000 */
[----:B---3--:R-:W-:Y:S04]  /*4620*/  @!UP4 USHF.R.U32.HI UR6, URZ, UR4, UR6 ;  /* 0x00000004ff06c299 */ /* 0x008fe80008011606 */
[----:B------:R-:W-:Y:S04]  /*4630*/  @!UP4 USEL UR6, UR13, UR6, !UP0 ;  /* 0x000000060d06c287 */ /* 0x000fe8000c000000 */
[----:B------:R-:W-:Y:S02]  /*4640*/  @!UP4 UIADD3 UR4, UPT, UPT, -UR7, UR6, URZ ;  /* 0x000000060704c290 */ /* 0x000fe4000fffe1ff */
[----:B------:R-:W-:Y:S02]  /*4650*/  @!UP4 UIADD3 UR6, UPT, UPT, UR7, -UR6, URZ ;  /* 0x800000060706c290 */ /* 0x000fe4000fffe0ff */
[----:B------:R-:W-:Y:S02]  /*4660*/  @!UP4 UIMAD UR14, UR4, UR5, UR14 ;  /* 0x00000005040ec2a4 */ /* 0x000fe4000f8e020e */
[----:B------:R-:W-:Y:S01]  /*4670*/  @!UP4 UIMAD UR13, UR6, UR10, UR13 ;  /* 0x0000000a060dc2a4 */ /* 0x000fe2000f8e020d */
[----:B------:R-:W-:Y:S11]  /*4680*/  BRA.U UP1, `(.L_x_76) ;  /* 0x0000000101107547 */ /* 0x000ff6000b800000 */
[----:B-1----:R-:W-:Y:S04]  /*4690*/  MOV R0, UR64 ;  /* 0x0000004000007c02 */ /* 0x002fe80008000f00 */
[----:B------:R-:W-:Y:S04]  /*46a0*/  SHF.L.U32 R5, R0, 0x1f, RZ ;  /* 0x0000001f00057819 */ /* 0x000fe800000006ff */
[----:B------:R-:W1:Y:S02]  /*46b0*/  SYNCS.PHASECHK.TRANS64.TRYWAIT P0, [UR21+0xa8], R5 ;  /* 0x0000a805ff0075a7 */ /* 0x000e640008001115 */
[----:B-1----:R-:W-:Y:S05]  /*46c0*/  @!P0 BRA `(.L_x_77) ;  /* 0x000000a800188947 */ /* 0x002fea0003800000 */
.L_x_76:
[----:B------:R-:W-:Y:S05]  /*46d0*/  BRA.U !UP5, `(.L_x_78) ;  /* 0x000000010d387547 */ /* 0x000fea000b800000 */
[----:B------:R-:W-:Y:S01]  /*46e0*/  UPLOP3.LUT UP2, UPT, UPT, UPT, UP6, 0x80, 0x8 ;  /* 0x000000000008789c */ /* 0x000fe20003f4f060 */
[----:B-1----:R-:W-:Y:S01]  /*46f0*/  HFMA2 R0, -RZ, RZ, 0, 5.9604644775390625e-08 ;  /* 0x00000001ff007431 */ /* 0x002fe200000001ff */
[----:B------:R-:W1:Y:S01]  /*4700*/  LDCU.64 UR8, c[0x0][0x358] ;  /* 0x00006b00ff0877ac */ /* 0x000e620008000a00 */
[----:B------:R-:W-:Y:S03]  /*4710*/  IMAD.MOV.U32 R78, RZ, RZ, 0x1 ;  /* 0x00000001ff4e7424 */ /* 0x000fe600078e00ff */
[----:B------:R-:W-:Y:S05]  /*4720*/  PLOP3.LUT P0, PT, PT, PT, UP2, 0x80, 0x8 ;  /* 0x000000000008781c */ /* 0x000fea0003f0f028 */
[----:B------:R-:W2:Y:S01]  /*4730*/  @UP2 LDCU.64 UR4, c[0x0][0xa88] ;  /* 0x00015100ff0427ac */ /* 0x000ea20008000a00 */
[----:B------:R-:W-:Y:S07]  /*4740*/  @UP2 UIMAD UR6, UR36, UR56, URZ ;  /* 0x00000038240622a4 */ /* 0x000fee000f8e02ff */
[----:B------:R-:W-:Y:S01]  /*4750*/  @!P0 PRMT R78, R0, 0x7610, R78 ;  /* 0x00007610004e8816 */ /* 0x000fe2000000004e */
[----:B--2---:R-:W-:Y:S06]  /*4760*/  @UP2 UIMAD.WIDE UR4, UR6, 0x4, UR4 ;  /* 0x00000004060428a5 */ /* 0x004fec000f8e0204 */
[----:B------:R-:W-:Y:S01]  /*4770*/  IMAD.U32 R4, RZ, RZ, UR4 ;  /* 0x00000004ff047e24 */ /* 0x000fe2000f8e00ff */
[----:B------:R-:W-:Y:S04]  /*4780*/  MOV R5, UR5 ;  /* 0x0000000500057c02 */ /* 0x000fe80008000f00 */
[----:B------:R-:W2:Y:S01]  /*4790*/  @!UP2 LDCU UR4, c[0x0][0xa80] ;  /* 0x00015000ff04a7ac */ /* 0x000ea20008000800 */
[----:B-1---5:R3:W5:Y:S02]  /*47a0*/  @P0 LDG.E R41, desc[UR8][R4.64] ;  /* 0x0000000804290981 */ /* 0x022764000c1e1900 */
[----:B--23--:R-:W-:Y:S07]  /*47b0*/  @!P0 IMAD.U32 R41, RZ, RZ, UR4 ;  /* 0x00000004ff298e24 */ /* 0x00cfee000f8e00ff */
.L_x_78:
[----:B-----5:R-:W-:Y:S01]  /*47c0*/  @!P1 FSETP.EQ.AND P0, PT, R41, RZ, PT ;  /* 0x000000ff2900920b */ /* 0x020fe20003f02000 */
[----:B------:R-:W-:Y:S01]  /*47d0*/  @!UPT UIADD3 URZ, UPT, UPT, URZ, URZ, URZ ;  /* 0x000000fffffff290 */ /* 0x000fe2000fffe0ff */
[----:B------:R-:W-:Y:S11]  /*47e0*/  @!P1 BRA `(.L_x_79) ;  /* 0x0000000000149947 */ /* 0x000ff60003800000 */
[----:B------:R-:W-:Y:S02]  /*47f0*/  LOP3.LUT P1, RZ, R78, 0xff, RZ, 0xc0, !PT ;  /* 0x000000ff4eff7812 */ /* 0x000fe4000782c0ff */
[----:B------:R-:W-:Y:S04]  /*4800*/  PLOP3.LUT P0, PT, PT, PT, UP2, 0x80, 0x8 ;  /* 0x000000000008781c */ /* 0x000fe80003f0f028 */
[----:B------:R-:W-:Y:S07]  /*4810*/  PLOP3.LUT P0, PT, P0, PT, PT, 0x8, 0x80 ;  /* 0x000000000080781c */ /* 0x000fee000070e170 */
[----:B------:R-:W-:Y:S11]  /*4820*/  @P1 FSETP.EQ.AND P0, PT, R41, RZ, PT ;  /* 0x000000ff2900120b */ /* 0x000ff60003f02000 */
[----:B------:R-:W-:Y:S02]  /*4830*/  @!UPT UIADD3 URZ, UPT, UPT, URZ, URZ, URZ ;  /* 0x000000fffffff290 */ /* 0x000fe4000fffe0ff */
.L_x_79:
[----:B------:R-:W2:Y:S01]  /*4840*/  SYNCS.PHASECHK.TRANS64.TRYWAIT P2, [UR21+0x80], R6 ;  /* 0x00008006ff0075a7 */ /* 0x000ea20008041115 */
[----:B------:R-:W-:Y:S01]  /*4850*/  ELECT P1, URZ, PT ;  /* 0x0000000000ff782f */ /* 0x000fe20003820000 */
[----:B------:R-:W-:Y:S03]  /*4860*/  ULOP3.LUT UR7, UR46, 0x1, URZ, 0xc0, !UPT ;  /* 0x000000012e077892 */ /* 0x000fe6000f8ec0ff */
[----:B------:R-:W-:Y:S11]  /*4870*/  PLOP3.LUT P1, PT, P0, P1, PT, 0xf2, 0x2f ;  /* 0x00000000002f781c */ /* 0x000ff60000723e72 */
[----:B------:R-:W-:Y:S02]  /*4880*/  @!UPT UIADD3 URZ, UPT, UPT, URZ, URZ, URZ ;  /* 0x000000fffffff290 */ /* 0x000fe4000fffe0ff */
[----:B------:R-:W-:Y:S05]  /*4890*/  @!P1 IADD3 R2, P0, PT, R12, 0x780, RZ ;  /* 0x000007800c029810 */ /* 0x000fea0007f1e0ff */
[----:B-1----:R-:W-:Y:S01]  /*48a0*/  @!P1 IMAD.X R0, RZ, RZ, R13, P0 ;  /* 0x000000ffff009224 */ /* 0x002fe200000e060d */
[----:B--2---:R-:W-:Y:S07]  /*48b0*/  @!P2 BRA `(.L_x_80) ;  /* 0x000000a400b4a947 */ /* 0x004fee0003800000 */
.L_x_202:
[----:B------:R-:W-:Y:S01]  /*48c0*/  @!P1 R2UR UR5, R2 ;  /* 0x00000000020592ca */ /* 0x000fe200000e0000 */
[----:B------:R-:W-:Y:S01]  /*48d0*/  VOTEU.ALL UP0, P1 ;  /* 0x0000000000ff7886 */ /* 0x000fe20000800000 */
[----:B------:R-:W-:Y:S01]  /*48e0*/  @!P1 R2UR UR4, R0 ;  /* 0x00000000000492ca */ /* 0x000fe200000e0000 */
[----:B------:R-:W-:Y:S01]  /*48f0*/  VOTEU.ALL UP1, P1 ;  /* 0x0000000000ff7886 */ /* 0x000fe20000820000 */
[----:B------:R-:W-:Y:S01]  /*4900*/  ISETP.NE.AND P0, PT, RZ, UR7, !P1 ;  /* 0x00000007ff007c0c */ /* 0x000fe2000cf05270 */
[----:B------:R-:W-:Y:S01]  /*4910*/  UMOV UR8, 0x0 ;  /* 0x0000000000087882 */ /* 0x000fe20000000000 */
[----:B------:R-:W-:Y:S02]  /*4920*/  @!UP0 UIADD3 UR6, UPT, UPT, UR29, 0xe0, URZ ;  /* 0x000000e01d068890 */ /* 0x000fe4000fffe0ff */
[----:B------:R-:W-:Y:S01]  /*4930*/  @!UP0 UIADD3 UR24, UPT, UPT, UR21, 0x200, URZ ;  /* 0x0000020015188890 */ /* 0x000fe2000fffe0ff */
[----:B------:R-:W-:Y:S01]  /*4940*/  UMOV UR9, 0x10000000 ;  /* 0x1000000000097882 */ /* 0x000fe20000000000 */
[----:B------:R-:W-:Y:S02]  /*4950*/  UMOV UR28, UR36 ;  /* 0x00000024001c7c82 */ /* 0x000fe40008000000 */
[----:B------:R-:W-:Y:S01]  /*4960*/  @!P1 IMAD.U32 R0, RZ, RZ, UR6 ;  /* 0x00000006ff009e24 */ /* 0x000fe2000f8e00ff */
[----:B------:R-:W-:Y:S01]  /*4970*/  @!UP0 UIADD3 UR10, UPT, UPT, UR26, 0x20, URZ ;  /* 0x000000201a0a8890 */ /* 0x000fe2000fffe0ff */
[----:B------:R-:W-:Y:S01]  /*4980*/  IMAD.U32 R4, RZ, RZ, UR5 ;  /* 0x00000005ff047e24 */ /* 0x000fe2000f8e00ff */
[----:B------:R-:W-:Y:S01]  /*4990*/  UMOV UR16, 0x0 ;  /* 0x0000000000107882 */ /* 0x000fe20000000000 */
[----:B-1----:R-:W-:Y:S01]  /*49a0*/  IMAD.U32 R5, RZ, RZ, UR4 ;  /* 0x00000004ff057e24 */ /* 0x002fe2000f8e00ff */
[----:B------:R-:W-:Y:S01]  /*49b0*/  UMOV UR17, 0x10000000 ;  /* 0x1000000000117882 */ /* 0x000fe20000000000 */
[----:B------:R-:W-:Y:S01]  /*49c0*/  @P0 IMAD R0, RZ, RZ, UR29 ;  /* 0x0000001dff000e24 */ /* 0x000fe2000f8e02ff */
[----:B------:R-:W-:Y:S01]  /*49d0*/  @!P1 R2UR UR4, R4 ;  /* 0x00000000040492ca */ /* 0x000fe200000e0000 */
[----:B------:R-:W-:Y:S01]  /*49e0*/  UMOV UR12, UR36 ;  /* 0x00000024000c7c82 */ /* 0x000fe20008000000 */
[----:B------:R-:W-:Y:S01]  /*49f0*/  @!P1 R2UR UR5, R5 ;  /* 0x00000000050592ca */ /* 0x000fe200000e0000 */
[----:B------:R-:W-:Y:S01]  /*4a00*/  UPRMT UR30, UR54, 0x654, UR25 ;  /* 0x00000654361e7896 */ /* 0x000fe20008000019 */
[----:B------:R-:W-:Y:S11]  /*4a10*/  PLOP3.LUT P0, PT, P1, PT, PT, 0x8, 0x80 ;  /* 0x000000000080781c */ /* 0x000ff60000f0e170 */
[----:B------:R-:W-:Y:S02]  /*4a20*/  @!UPT UIADD3 URZ, UPT, UPT, URZ, URZ, URZ ;  /* 0x000000fffffff290 */ /* 0x000fe4000fffe0ff */
[C---:B------:R-:W-:Y:S02]  /*4a30*/  @P0 R2UR.BROADCAST UR27, R0.reuse ;  /* 0x00000000001b02ca */ /* 0x040fe400008e0000 */
[----:B------:R-:W-:Y:S11]  /*4a40*/  PLOP3.LUT P0, PT, P1, PT, PT, 0x8, 0x80 ;  /* 0x000000000080781c */ /* 0x000ff60000f0e170 */
[----:B------:R-:W-:Y:S02]  /*4a50*/  @!UPT UIADD3 URZ, UPT, UPT, URZ, URZ, URZ ;  /* 0x000000fffffff290 */ /* 0x000fe4000fffe0ff */
[C---:B------:R-:W-:Y:S02]  /*4a60*/  @P0 R2UR.BROADCAST UR11, R0.reuse ;  /* 0x00000000000b02ca */ /* 0x040fe400008e0000 */
[----:B------:R-:W-:Y:S01]  /*4a70*/  PLOP3.LUT P0, PT, P1, PT, PT, 0x8, 0x80 ;  /* 0x000000000080781c */ /* 0x000fe20000f0e170 */
[----:B------:R1:W-:Y:S01]  /*4a80*/  @!UP1 UTMALDG.3D [UR24], [UR4], desc[UR8] ;  /* 0x00000818040095b4 */ /* 0x0003e20008011000 */
[----:B------:R-:W-:Y:S01]  /*4a90*/  VOTEU.ALL UP1, P1 ;  /* 0x0000000000ff7886 */ /* 0x000fe20000820000 */
[----:B-1----:R-:W-:Y:S01]  /*4aa0*/  @!UP0 UIADD3 UR8, UPT, UPT, UR21, 0x1200, URZ ;  /* 0x0000120015088890 */ /* 0x002fe2000fffe0ff */
[----:B------:R-:W-:Y:S08]  /*4ab0*/  UMOV UR9, UR25 ;  /* 0x0000001900097c82 */ /* 0x000ff00008000000 */
[----:B------:R1:W-:Y:S01]  /*4ac0*/  @!UP1 UTMALDG.3D [UR8], [UR4], desc[UR16] ;  /* 0x00001008040095b4 */ /* 0x0003e20008011000 */
[----:B------:R-:W-:Y:S01]  /*4ad0*/  VOTEU.ALL UP1, P1 ;  /* 0x0000000000ff7886 */ /* 0x000fe20000820000 */
[C---:B-1----:R-:W-:Y:S01]  /*4ae0*/  @P0 R2UR.BROADCAST UR11, R0.reuse ;  /* 0x00000000000b02ca */ /* 0x042fe200008e0000 */
[----:B------:R-:W-:Y:S01]  /*4af0*/  @!UP0 UIADD3 UR10, UPT, UPT, UR26, 0x40, URZ ;  /* 0x000000401a0a8890 */ /* 0x000fe2000fffe0ff */
[----:B------:R-:W-:Y:S01]  /*4b00*/  PLOP3.LUT P0, PT, P1, PT, PT, 0x8, 0x80 ;  /* 0x000000000080781c */ /* 0x000fe20000f0e170 */
[----:B------:R-:W-:Y:S10]  /*4b10*/  @!UP0 UIADD3 UR8, UPT, UPT, UR21, 0x2200, URZ ;  /* 0x0000220015088890 */ /* 0x000ff4000fffe0ff */
[----:B------:R1:W-:Y:S02]  /*4b20*/  @!UP1 UTMALDG.3D [UR8], [UR4], desc[UR16] ;  /* 0x00001008040095b4 */ /* 0x0003e40008011000 */
[----:B-1----:R-:W-:Y:S01]  /*4b30*/  @P0 R2UR.BROADCAST UR11, R0 ;  /* 0x00000000000b02ca */ /* 0x002fe200008e0000 */
[----:B------:R-:W-:Y:S01]  /*4b40*/  @!UP0 UIADD3 UR10, UPT, UPT, UR26, 0x60, URZ ;  /* 0x000000601a0a8890 */ /* 0x000fe2000fffe0ff */
[----:B------:R-:W-:Y:S01]  /*4b50*/  @!P1 IMAD.MOV.U32 R0, RZ, RZ, 0x4000 ;  /* 0x00004000ff009424 */ /* 0x000fe200078e00ff */
[----:B------:R-:W-:Y:S01]  /*4b60*/  @!UP0 UIADD3 UR8, UPT, UPT, UR21, 0x3200, URZ ;  /* 0x0000320015088890 */ /* 0x000fe2000fffe0ff */
[----:B------:R-:W-:Y:S01]  /*4b70*/  @!P1 IADD3 R2, P0, PT, R12, 0x780, RZ ;  /* 0x000007800c029810 */ /* 0x000fe20007f1e0ff */
[----:B------:R-:W-:Y:S08]  /*4b80*/  VOTEU.ALL UP0, P1 ;  /* 0x0000000000ff7886 */ /* 0x000ff00000800000 */
[----:B------:R1:W-:Y:S01]  /*4b90*/  @!UP0 UTMALDG.3D [UR8], [UR4], desc[UR16] ;  /* 0x00001008040085b4 */ /* 0x0003e20008011000 */
[----:B------:R2:W-:Y:S01]  /*4ba0*/  @!P1 SYNCS.ARRIVE.TRANS64.RED.A0TR RZ, [UR21+0x60], R0 ;  /* 0x00006000ffff99a7 */ /* 0x0005e20008300415 */
[----:B------:R-:W-:Y:S01]  /*4bb0*/  SYNCS.ARRIVE.TRANS64.RED.A1T0 RZ, [UR30], RZ ;  /* 0x000000ffffff79a7 */ /* 0x000fe2000810041e */
[----:B--2---:R-:W-:Y:S01]  /*4bc0*/  @!P1 IMAD.X R0, RZ, RZ, R13, P0 ;  /* 0x000000ffff009224 */ /* 0x004fe200000e060d */
[----:B------:R-:W2:Y:S02]  /*4bd0*/  SYNCS.PHASECHK.TRANS64.TRYWAIT P2, [UR21+0x88], R6 ;  /* 0x00008806ff0075a7 */ /* 0x000ea40008041115 */
[----:B-12---:R-:W-:Y:S05]  /*4be0*/  @!P2 BRA `(.L_x_81) ;  /* 0x000000a40000a947 */ /* 0x006fea0003800000 */
.L_x_204:
[----:B------:R-:W-:Y:S01]  /*4bf0*/  @!P1 R2UR UR5, R2 ;  /* 0x00000000020592ca */ /* 0x000fe200000e0000 */
[----:B------:R-:W-:Y:S01]  /*4c00*/  VOTEU.ALL UP0, P1 ;  /* 0x0000000000ff7886 */ /* 0x000fe20000800000 */
[----:B------:R-:W-:Y:S01]  /*4c10*/  @!P1 R2UR UR4, R0 ;  /* 0x00000000000492ca */ /* 0x000fe200000e0000 */
[----:B------:R-:W-:Y:S01]  /*4c20*/  IMAD.U32 R2, RZ, RZ, UR29 ;  /* 0x0000001dff027e24 */ /* 0x000fe2000f8e00ff */
[----:B------:R-:W-:Y:S01]  /*4c30*/  ISETP.NE.AND P0, PT, RZ, UR7, !P1 ;  /* 0x00000007ff007c0c */ /* 0x000fe2000cf05270 */
[----:B------:R-:W-:Y:S01]  /*4c40*/  VOTEU.ALL UP1, P1 ;  /* 0x0000000000ff7886 */ /* 0x000fe20000820000 */
[----:B------:R-:W-:Y:S02]  /*4c50*/  @!UP0 UIADD3 UR6, UPT, UPT, UR29, 0xc0, URZ ;  /* 0x000000c01d068890 */ /* 0x000fe4000fffe0ff */
[----:B------:R-:W-:Y:S01]  /*4c60*/  @!UP0 UIADD3 UR48, UPT, UPT, UR21, 0x4200, URZ ;  /* 0x0000420015308890 */ /* 0x000fe2000fffe0ff */
[----:B------:R-:W-:Y:S01]  /*4c70*/  UMOV UR8, 0x0 ;  /* 0x0000000000087882 */ /* 0x000fe20000000000 */
[----:B------:R-:W-:Y:S02]  /*4c80*/  UMOV UR9, 0x10000000 ;  /* 0x1000000000097882 */ /* 0x000fe40000000000 */
[----:B------:R-:W-:Y:S01]  /*4c90*/  @!P1 IMAD.U32 R0, RZ, RZ, UR6 ;  /* 0x00000006ff009e24 */ /* 0x000fe2000f8e00ff */
[----:B------:R-:W-:Y:S01]  /*4ca0*/  UMOV UR50, UR26 ;  /* 0x0000001a00327c82 */ /* 0x000fe20008000000 */
[----:B------:R-:W-:Y:S01]  /*4cb0*/  IMAD.U32 R4, RZ, RZ, UR5 ;  /* 0x00000005ff047e24 */ /* 0x000fe2000f8e00ff */
[----:B------:R-:W-:Y:S01]  /*4cc0*/  UMOV UR52, UR36 ;  /* 0x0000002400347c82 */ /* 0x000fe20008000000 */
[----:B-1----:R-:W-:Y:S01]  /*4cd0*/  IMAD.U32 R5, RZ, RZ, UR4 ;  /* 0x00000004ff057e24 */ /* 0x002fe2000f8e00ff */
[----:B------:R-:W-:Y:S01]  /*4ce0*/  @!UP0 UIADD3 UR10, UPT, UPT, UR26, 0x20, URZ ;  /* 0x000000201a0a8890 */ /* 0x000fe2000fffe0ff */
[----:B------:R-:W-:Y:S01]  /*4cf0*/  @P0 VIADD R0, R2, 0x20 ;  /* 0x0000002002000836 */ /* 0x000fe20000000000 */
[----:B------:R-:W-:Y:S01]  /*4d00*/  @!P1 R2UR UR4, R4 ;  /* 0x00000000040492ca */ /* 0x000fe200000e0000 */
[----:B------:R-:W-:Y:S01]  /*4d10*/  UMOV UR16, 0x0 ;  /* 0x0000000000107882 */ /* 0x000fe20000000000 */
[----:B------:R-:W-:Y:S01]  /*4d20*/  @!P1 R2UR UR5, R5 ;  /* 0x00000000050592ca */ /* 0x000fe200000e0000 */
[----:B------:R-:W-:Y:S01]  /*4d30*/  UMOV UR17, 0x10000000 ;  /* 0x1000000000117882 */ /* 0x000fe20000000000 */
[----:B------:R-:W-:Y:S01]  /*4d40*/  PLOP3.LUT P0, PT, P1, PT, PT, 0x8, 0x80 ;  /* 0x000000000080781c */ /* 0x000fe20000f0e170 */
[----:B------:R-:W-:Y:S11]  /*4d50*/  UMOV UR12, UR36 ;  /* 0x00000024000c7c82 */ /* 0x000ff60008000000 */
[----:B------:R-:W-:Y:S01]  /*4d60*/  @!UPT UIADD3 URZ, UPT, UPT, URZ, URZ, URZ ;  /* 0x000000fffffff290 */ /* 0x000fe2000fffe0ff */
[C---:B------:R-:W-:Y:S01]  /*4d70*/  @P0 R2UR.BROADCAST UR51, R0.reuse ;  /* 0x00000000003302ca */ /* 0x040fe200008e0000 */
[----:B------:R-:W-:Y:S01]  /*4d80*/  UPRMT UR31, UR54, 0x654, UR49 ;  /* 0x00000654361f7896 */ /* 0x000fe20008000031 */
        /* <DEDUP_REMOVED lines=27> */
.L_x_206:
        /* <DEDUP_REMOVED lines=11> */
[----:B------:R-:W-:Y:S01]  /*4ff0*/  UMOV UR44, UR36 ;  /* 0x00000024002c7c82 */ /* 0x000fe20008000000 */
[----:B------:R-:W-:Y:S01]  /*5000*/  IMAD.U32 R4, RZ, RZ, UR5 ;  /* 0x00000005ff047e24 */ /* 0x000fe2000f8e00ff */
[----:B------:R-:W-:Y:S01]  /*5010*/  @!UP0 UIADD3 UR10, UPT, UPT, UR26, 0x20, URZ ;  /* 0x000000201a0a8890 */ /* 0x000fe2000fffe0ff */
[----:B-1----:R-:W-:Y:S01]  /*5020*/  IMAD.U32 R5, RZ, RZ, UR4 ;  /* 0x00000004ff057e24 */ /* 0x002fe2000f8e00ff */
[----:B------:R-:W-:Y:S01]  /*5030*/  UMOV UR16, 0x0 ;  /* 0x0000000000107882 */ /* 0x000fe20000000000 */
[----:B------:R-:W-:Y:S01]  /*5040*/  @P0 VIADD R0, R2, 0x40 ;  /* 0x0000004002000836 */ /* 0x000fe20000000000 */
[----:B------:R-:W-:Y:S01]  /*5050*/  @!P1 R2UR UR4, R4 ;  /* 0x00000000040492ca */ /* 0x000fe200000e0000 */
[----:B------:R-:W-:Y:S01]  /*5060*/  UMOV UR17, 0x10000000 ;  /* 0x1000000000117882 */ /* 0x000fe20000000000 */
[----:B------:R-:W-:Y:S01]  /*5070*/  @!P1 R2UR UR5, R5 ;  /* 0x00000000050592ca */ /* 0x000fe200000e0000 */
[----:B------:R-:W-:Y:S01]  /*5080*/  UMOV UR12, UR36 ;  /* 0x00000024000c7c82 */ /* 0x000fe20008000000 */
[----:B------:R-:W-:Y:S01]  /*5090*/  PLOP3.LUT P0, PT, P1, PT, PT, 0x8, 0x80 ;  /* 0x000000000080781c */ /* 0x000fe20000f0e170 */
[----:B------:R-:W-:Y:S11]  /*50a0*/  UPRMT UR37, UR54, 0x654, UR41 ;  /* 0x0000065436257896 */ /* 0x000ff60008000029 */
[----:B------:R-:W-:Y:S01]  /*50b0*/  @!UPT UIADD3 URZ, UPT, UPT, URZ, URZ, URZ ;  /* 0x000000fffffff290 */ /* 0x000fe2000fffe0ff */
        /* <DEDUP_REMOVED lines=28> */
.L_x_208:
[----:B------:R-:W-:Y:S01]  /*5280*/  @!P1 R2UR UR5, R4 ;  /* 0x00000000040592ca */ /* 0x000fe200000e0000 */
[----:B------:R-:W-:Y:S01]  /*5290*/  VOTEU.ALL UP0, P1 ;  /* 0x0000000000ff7886 */ /* 0x000fe20000800000 */
[----:B------:R-:W-:Y:S01]  /*52a0*/  @!P1 R2UR UR4, R0 ;  /* 0x00000000000492ca */ /* 0x000fe200000e0000 */
[----:B------:R-:W-:Y:S01]  /*52b0*/  VOTEU.ALL UP1, P1 ;  /* 0x0000000000ff7886 */ /* 0x000fe20000820000 */
[----:B------:R-:W-:Y:S01]  /*52c0*/  UMOV UR38, 0x0 ;  /* 0x0000000000267882 */ /* 0x000fe20000000000 */
[----:B------:R-:W-:Y:S01]  /*52d0*/  UMOV UR39, 0x10000000 ;  /* 0x1000000000277882 */ /* 0x000fe20000000000 */
[----:B------:R-:W-:Y:S01]  /*52e0*/  @!UP0 UIMAD UR6, UR7, -0x20, UR29 ;  /* 0xffffffe0070688a4 */ /* 0x000fe2000f8e021d */
[----:B------:R-:W-:Y:S01]  /*52f0*/  @!P1 IMAD.MOV.U32 R0, RZ, RZ, 0x4000 ;  /* 0x00004000ff009424 */ /* 0x000fe200078e00ff */
[----:B------:R-:W-:Y:S01]  /*5300*/  @!UP0 UIADD3 UR32, UPT, UPT, UR21, 0xc200, URZ ;  /* 0x0000c20015208890 */ /* 0x000fe2000fffe0ff */
[----:B------:R-:W-:Y:S01]  /*5310*/  SHF.L.U32 R7, RZ, 0x1f, RZ ;  /* 0x0000001fff077819 */ /* 0x000fe200000006ff */
[----:B------:R-:W-:Y:S01]  /*5320*/  @!UP0 UIADD3 UR35, UPT, UPT, UR6, 0x80, URZ ;  /* 0x0000008006238890 */ /* 0x000fe2000fffe0ff */
[----:B------:R-:W-:Y:S02]  /*5330*/  UMOV UR34, UR26 ;  /* 0x0000001a00227c82 */ /* 0x000fe40008000000 */
[----:B------:R-:W-:Y:S01]  /*5340*/  IMAD.U32 R4, RZ, RZ, UR5 ;  /* 0x00000005ff047e24 */ /* 0x000fe2000f8e00ff */
[----:B------:R-:W-:Y:S01]  /*5350*/  @!UP0 UIADD3 UR10, UPT, UPT, UR26, 0x20, URZ ;  /* 0x000000201a0a8890 */ /* 0x000fe2000fffe0ff */
[----:B-1----:R-:W-:Y:S01]  /*5360*/  IMAD.U32 R5, RZ, RZ, UR4 ;  /* 0x00000004ff057e24 */ /* 0x002fe2000f8e00ff */
[----:B------:R-:W-:Y:S02]  /*5370*/  @!UP0 UIADD3 UR8, UPT, UPT, UR21, 0xd200, URZ ;  /* 0x0000d20015088890 */ /* 0x000fe4000fffe0ff */
[----:B------:R-:W-:Y:S01]  /*5380*/  @!P1 R2UR UR4, R4 ;  /* 0x00000000040492ca */ /* 0x000fe200000e0000 */
[----:B------:R-:W-:Y:S01]  /*5390*/  UMOV UR9, UR33 ;  /* 0x0000002100097c82 */ /* 0x000fe20008000000 */
[----:B------:R-:W-:Y:S01]  /*53a0*/  @!P1 R2UR UR5, R5 ;  /* 0x00000000050592ca */ /* 0x000fe200000e0000 */
[----:B------:R-:W-:Y:S01]  /*53b0*/  UMOV UR12, UR36 ;  /* 0x00000024000c7c82 */ /* 0x000fe20008000000 */
[----:B------:R-:W-:Y:S01]  /*53c0*/  UMOV UR11, UR35 ;  /* 0x00000023000b7c82 */ /* 0x000fe20008000000 */
[----:B------:R-:W-:Y:S01]  /*53d0*/  @!UP0 UIADD3 UR18, UPT, UPT, UR26, 0x40, URZ ;  /* 0x000000401a128890 */ /* 0x000fe2000fffe0ff */
[----:B------:R-:W-:Y:S01]  /*53e0*/  @!P1 IADD3 R5, P0, PT, R12, 0x780, RZ ;  /* 0x000007800c059810 */ /* 0x000fe20007f1e0ff */
[----:B------:R-:W-:Y:S01]  /*53f0*/  @!UP0 UIADD3 UR16, UPT, UPT, UR21, 0xe200, URZ ;  /* 0x0000e20015108890 */ /* 0x000fe2000fffe0ff */
[----:B------:R-:W-:Y:S01]  /*5400*/  UMOV UR17, UR33 ;  /* 0x0000002100117c82 */ /* 0x000fe20008000000 */
[----:B------:R-:W-:Y:S01]  /*5410*/  UMOV UR20, UR36 ;  /* 0x0000002400147c82 */ /* 0x000fe20008000000 */
[----:B------:R-:W-:Y:S01]  /*5420*/  UMOV UR19, UR35 ;  /* 0x0000002300137c82 */ /* 0x000fe20008000000 */
[----:B------:R-:W-:Y:S04]  /*5430*/  @!P1 IMAD.X R4, RZ, RZ, R13, P0 ;  /* 0x000000ffff049224 */ /* 0x000fe800000e060d */
[----:B------:R1:W-:Y:S01]  /*5440*/  @!UP1 UTMALDG.3D [UR32], [UR4], desc[UR38] ;  /* 0x00002620040095b4 */ /* 0x0003e20008011000 */
[----:B------:R-:W-:Y:S05]  /*5450*/  VOTEU.ALL UP1, P1 ;  /* 0x0000000000ff7886 */ /* 0x000fea0000820000 */
[----:B------:R2:W-:Y:S01]  /*5460*/  @!UP1 UTMALDG.3D [UR8], [UR4], desc[UR38] ;  /* 0x00002608040095b4 */ /* 0x0005e20008011000 */
[----:B-1----:R-:W-:Y:S02]  /*5470*/  UPRMT UR32, UR54, 0x654, UR33 ;  /* 0x0000065436207896 */ /* 0x002fe40008000021 */
[----:B--2---:R-:W-:Y:S02]  /*5480*/  @!UP0 UIADD3 UR10, UPT, UPT, UR26, 0x60, URZ ;  /* 0x000000601a0a8890 */ /* 0x004fe4000fffe0ff */
[----:B------:R-:W-:Y:S01]  /*5490*/  @!UP0 UIADD3 UR8, UPT, UPT, UR21, 0xf200, URZ ;  /* 0x0000f20015088890 */ /* 0x000fe2000fffe0ff */
[----:B------:R-:W-:Y:S05]  /*54a0*/  VOTEU.ALL UP0, P1 ;  /* 0x0000000000ff7886 */ /* 0x000fea0000800000 */
[----:B------:R1:W-:Y:S01]  /*54b0*/  @!UP0 UTMALDG.3D [UR16], [UR4], desc[UR38] ;  /* 0x00002610040085b4 */ /* 0x0003e20008011000 */
[----:B------:R-:W-:Y:S05]  /*54c0*/  VOTEU.ALL UP0, P1 ;  /* 0x0000000000ff7886 */ /* 0x000fea0000800000 */
[----:B------:R1:W-:Y:S01]  /*54d0*/  @!UP0 UTMALDG.3D [UR8], [UR4], desc[UR38] ;  /* 0x00002608040085b4 */ /* 0x0003e20008011000 */
[----:B------:R1:W-:Y:S01]  /*54e0*/  @!P1 SYNCS.ARRIVE.TRANS64.RED.A0TR RZ, [UR21+0x78], R0 ;  /* 0x00007800ffff99a7 */ /* 0x0003e20008300415 */
[----:B------:R-:W-:Y:S01]  /*54f0*/  SYNCS.ARRIVE.TRANS64.RED.A1T0 RZ, [UR32], RZ ;  /* 0x000000ffffff79a7 */ /* 0x000fe20008100420 */
[----:B------:R-:W2:Y:S02]  /*5500*/  SYNCS.PHASECHK.TRANS64.TRYWAIT P2, [UR21+0x80], R7 ;  /* 0x00008007ff0075a7 */ /* 0x000ea40008041115 */
[----:B-12---:R-:W-:Y:S05]  /*5510*/  @!P2 BRA `(.L_x_84) ;  /* 0x0000009800fca947 */ /* 0x006fea0003800000 */
.L_x_210:
[----:B------:R-:W-:Y:S01]  /*5520*/  @!P1 R2UR UR5, R5 ;  /* 0x00000000050592ca */ /* 0x000fe200000e0000 */
[----:B------:R-:W-:Y:S01]  /*5530*/  VOTEU.ALL UP0, P1 ;  /* 0x0000000000ff7886 */ /* 0x000fe20000800000 */
[----:B------:R-:W-:Y:S01]  /*5540*/  @!P1 R2UR UR4, R4 ;  /* 0x00000000040492ca */ /* 0x000fe200000e0000 */
[----:B------:R-:W-:Y:S01]  /*5550*/  VOTEU.ALL UP1, P1 ;  /* 0x0000000000ff7886 */ /* 0x000fe20000820000 */
[----:B------:R-:W-:Y:S01]  /*5560*/  UMOV UR34, 0x0 ;  /* 0x0000000000227882 */ /* 0x000fe20000000000 */
[----:B------:R-:W-:Y:S01]  /*5570*/  UMOV UR35, 0x10000000 ;  /* 0x1000000000237882 */ /* 0x000fe20000000000 */
[----:B------:R-:W-:Y:S01]  /*5580*/  @!UP0 ULEA UR6, UR7, UR29, 0x5 ;  /* 0x0000001d07068291 */ /* 0x000fe2000f8e28ff */
[----:B-1----:R-:W-:Y:S01]  /*5590*/  @!P1 IMAD.MOV.U32 R0, RZ, RZ, 0x4000 ;  /* 0x00004000ff009424 */ /* 0x002fe200078e00ff */
[----:B------:R-:W-:Y:S02]  /*55a0*/  @!UP0 UIADD3 UR24, UPT, UPT, UR21, 0x200, URZ ;  /* 0x0000020015188890 */ /* 0x000fe4000fffe0ff */
[----:B------:R-:W-:Y:S01]  /*55b0*/  @!UP0 UIADD3 UR27, UPT, UPT, UR6, 0x60, URZ ;  /* 0x00000060061b8890 */ /* 0x000fe2000fffe0ff */
[----:B------:R-:W-:Y:S02]  /*55c0*/  UMOV UR28, UR36 ;  /* 0x00000024001c7c82 */ /* 0x000fe40008000000 */
[----:B------:R-:W-:Y:S01]  /*55d0*/  IMAD.U32 R4, RZ, RZ, UR5 ;  /* 0x00000005ff047e24 */ /* 0x000fe2000f8e00ff */
[----:B------:R-:W-:Y:S01]  /*55e0*/  @!UP0 UIADD3 UR10, UPT, UPT, UR26, 0x20, URZ ;  /* 0x000000201a0a8890 */ /* 0x000fe2000fffe0ff */
[----:B------:R-:W-:Y:S01]  /*55f0*/  IMAD.U32 R5, RZ, RZ, UR4 ;  /* 0x00000004ff057e24 */ /* 0x000fe2000f8e00ff */
        /* <DEDUP_REMOVED lines=13> */
[----:B------:R-:W-:Y:S01]  /*56d0*/  @!UP1 UTMALDG.3D [UR24], [UR4], desc[UR34] ;  /* 0x00002218040095b4 */ /* 0x000fe20008011000 */
[----:B------:R-:W-:Y:S05]  /*56e0*/  VOTEU.ALL UP1, P1 ;  /* 0x0000000000ff7886 */ /* 0x000fea0000820000 */
[----:B------:R1:W-:Y:S02]  /*56f0*/  @!UP1 UTMALDG.3D [UR8], [UR4], desc[UR34] ;  /* 0x00002208040095b4 */ /* 0x0003e40008011000 */
[----:B-1----:R-:W-:Y:S02]  /*5700*/  @!UP0 UIADD3 UR10, UPT, UPT, UR26, 0x60, URZ ;  /* 0x000000601a0a8890 */ /* 0x002fe4000fffe0ff */
        /* <DEDUP_REMOVED lines=9> */
.L_x_212:
        /* <DEDUP_REMOVED lines=10> */
[----:B-1----:R-:W-:Y:S01]  /*5840*/  @!P1 IMAD.U32 R0, RZ, RZ, UR6 ;  /* 0x00000006ff009e24 */ /* 0x002fe2000f8e00ff */
[----:B------:R-:W-:Y:S01]  /*5850*/  UMOV UR10, UR26 ;  /* 0x0000001a000a7c82 */ /* 0x000fe20008000000 */
[----:B------:R-:W-:Y:S01]  /*5860*/  IMAD.U32 R4, RZ, RZ, UR5 ;  /* 0x00000005ff047e24 */ /* 0x000fe2000f8e00ff */
[----:B------:R-:W-:Y:S01]  /*5870*/  UMOV UR12, UR36 ;  /* 0x00000024000c7c82 */ /* 0x000fe20008000000 */
[----:B------:R-:W-:Y:S02]  /*5880*/  IMAD.U32 R5, RZ, RZ, UR4 ;  /* 0x00000004ff057e24 */ /* 0x000fe4000f8e00ff */
[----:B------:R-:W-:Y:S01]  /*5890*/  @P0 VIADD R0, R2, 0xa0 ;  /* 0x000000a002000836 */ /* 0x000fe20000000000 */
[----:B------:R-:W-:Y:S02]  /*58a0*/  @!P1 R2UR UR4, R4 ;  /* 0x00000000040492ca */ /* 0x000fe400000e0000 */
[----:B------:R-:W-:Y:S02]  /*58b0*/  @!P1 R2UR UR5, R5 ;  /* 0x00000000050592ca */ /* 0x000fe400000e0000 */
[----:B------:R-:W-:Y:S11]  /*58c0*/  PLOP3.LUT P0, PT, P1, PT, PT, 0x8, 0x80 ;  /* 0x000000000080781c */ /* 0x000ff60000f0e170 */
[----:B------:R-:W-:Y:S02]  /*58d0*/  @!UPT UIADD3 URZ, UPT, UPT, URZ, URZ, URZ ;  /* 0x000000fffffff290 */ /* 0x000fe4000fffe0ff */
[C---:B------:R-:W-:Y:S02]  /*58e0*/  @P0 R2UR.BROADCAST UR11, R0.reuse ;  /* 0x00000000000b02ca */ /* 0x040fe400008e0000 */
[----:B------:R-:W-:Y:S11]  /*58f0*/  PLOP3.LUT P0, PT, P1, PT, PT, 0x8, 0x80 ;  /* 0x000000000080781c */ /* 0x000ff60000f0e170 */
[----:B------:R1:W-:Y:S01]  /*5900*/  @!UP1 UTMALDG.3D [UR8], [UR4], desc[UR16] ;  /* 0x00001008040095b4 */ /* 0x0003e20008011000 */
[----:B------:R-:W-:Y:S01]  /*5910*/  VOTEU.ALL UP1, P1 ;  /* 0x0000000000ff7886 */ /* 0x000fe20000820000 */
[C---:B-1----:R-:W-:Y:S01]  /*5920*/  @P0 R2UR.BROADCAST UR11, R0.reuse ;  /* 0x00000000000b02ca */ /* 0x042fe200008e0000 */
[----:B------:R-:W-:Y:S01]  /*5930*/  @!UP0 UIADD3 UR10, UPT, UPT, UR26, 0x20, URZ ;  /* 0x000000201a0a8890 */ /* 0x000fe2000fffe0ff */
[----:B------:R-:W-:Y:S01]  /*5940*/  PLOP3.LUT P0, PT, P1, PT, PT, 0x8, 0x80 ;  /* 0x000000000080781c */ /* 0x000fe20000f0e170 */
[----:B------:R-:W-:Y:S10]  /*5950*/  @!UP0 UIADD3 UR8, UPT, UPT, UR21, 0x5200, URZ ;  /* 0x0000520015088890 */ /* 0x000ff4000fffe0ff */
        /* <DEDUP_REMOVED lines=12> */
[----:B------:R-:W-:Y:S04]  /*5a20*/  VOTEU.ALL UP0, P1 ;  /* 0x0000000000ff7886 */ /* 0x000fe80000800000 */
[----:B------:R-:W-:Y:S04]  /*5a30*/  @!P1 IMAD.X R4, RZ, RZ, R13, P0 ;  /* 0x000000ffff049224 */ /* 0x000fe800000e060d */
[----:B------:R1:W-:Y:S01]  /*5a40*/  @!UP0 UTMALDG.3D [UR8], [UR4], desc[UR16] ;  /* 0x00001008040085b4 */ /* 0x0003e20008011000 */
[----:B------:R1:W-:Y:S01]  /*5a50*/  @!P1 SYNCS.ARRIVE.TRANS64.RED.A0TR RZ, [UR21+0x68], R0 ;  /* 0x00006800ffff99a7 */ /* 0x0003e20008300415 */
[----:B------:R-:W-:Y:S01]  /*5a60*/  SYNCS.ARRIVE.TRANS64.RED.A1T0 RZ, [UR31], RZ ;  /* 0x000000ffffff79a7 */ /* 0x000fe2000810041f */
[----:B------:R-:W2:Y:S02]  /*5a70*/  SYNCS.PHASECHK.TRANS64.TRYWAIT P2, [UR21+0x90], R7 ;  /* 0x00009007ff0075a7 */ /* 0x000ea40008041115 */
[----:B-12---:R-:W-:Y:S05]  /*5a80*/  @!P2 BRA `(.L_x_86) ;  /* 0x0000009400d0a947 */ /* 0x006fea0003800000 */
.L_x_214:
        /* <DEDUP_REMOVED lines=47> */
.L_x_216:
[----:B------:R-:W-:Y:S01]  /*5d80*/  @!P1 R2UR UR5, R4 ;  /* 0x00000000040592ca */ /* 0x000fe200000e0000 */
[----:B------:R-:W-:Y:S01]  /*5d90*/  VOTEU.ALL UP1, P1 ;  /* 0x0000000000ff7886 */ /* 0x000fe20000820000 */
[----:B------:R-:W-:Y:S01]  /*5da0*/  ISETP.NE.OR P0, PT, RZ, UR7, P1 ;  /* 0x00000007ff007c0c */ /* 0x000fe20008f05670 */
[----:B------:R-:W-:Y:S01]  /*5db0*/  UIADD3 UR46, UPT, UPT, UR46, 0x1, URZ ;  /* 0x000000012e2e7890 */ /* 0x000fe2000fffe0ff */
[----:B------:R-:W-:Y:S01]  /*5dc0*/  @!P1 R2UR UR4, R2 ;  /* 0x00000000020492ca */ /* 0x000fe200000e0000 */
[----:B------:R-:W-:Y:S01]  /*5dd0*/  UMOV UR7, 0x10000000 ;  /* 0x1000000000077882 */ /* 0x000fe20000000000 */
[----:B------:R-:W-:Y:S01]  /*5de0*/  VOTEU.ALL UP0, P1 ;  /* 0x0000000000ff7886 */ /* 0x000fe20000800000 */
[----:B------:R-:W-:Y:S01]  /*5df0*/  UMOV UR9, UR33 ;  /* 0x0000002100097c82 */ /* 0x000fe20008000000 */
[----:B------:R-:W-:Y:S01]  /*5e00*/  UMOV UR10, UR26 ;  /* 0x0000001a000a7c82 */ /* 0x000fe20008000000 */
[----:B------:R-:W-:Y:S01]  /*5e10*/  UMOV UR12, UR36 ;  /* 0x00000024000c7c82 */ /* 0x000fe20008000000 */
[----:B------:R-:W-:Y:S01]  /*5e20*/  VIADD R10, R10, 0x1 ;  /* 0x000000010a0a7836 */ /* 0x000fe20000000000 */
[----:B------:R-:W-:Y:S01]  /*5e30*/  @!UP0 UIADD3 UR6, UPT, UPT, UR29, 0xe0, URZ ;  /* 0x000000e01d068890 */ /* 0x000fe2000fffe0ff */
[----:B------:R-:W-:Y:S01]  /*5e40*/  R2UR UR17, R85 ;  /* 0x00000000551172ca */ /* 0x000fe200000e0000 */
[----:B------:R-:W-:Y:S01]  /*5e50*/  IMAD.U32 R4, RZ, RZ, UR5 ;  /* 0x00000005ff047e24 */ /* 0x000fe2000f8e00ff */
[----:B------:R-:W-:Y:S01]  /*5e60*/  @!UP0 UIADD3 UR8, UPT, UPT, UR21, 0xc200, URZ ;  /* 0x0000c20015088890 */ /* 0x000fe2000fffe0ff */
[----:B------:R-:W-:Y:S01]  /*5e70*/  R2UR UR16, R86 ;  /* 0x00000000561072ca */ /* 0x000fe200000e0000 */
[----:B------:R-:W-:Y:S01]  /*5e80*/  UMOV UR36, UR47 ;  /* 0x0000002f00247c82 */ /* 0x000fe20008000000 */
[----:B-1----:R-:W-:Y:S01]  /*5e90*/  @!P1 IMAD.U32 R0, RZ, RZ, UR6 ;  /* 0x00000006ff009e24 */ /* 0x002fe2000f8e00ff */
[----:B------:R-:W-:Y:S01]  /*5ea0*/  UMOV UR6, 0x0 ;  /* 0x0000000000067882 */ /* 0x000fe20000000000 */
[----:B------:R-:W-:Y:S01]  /*5eb0*/  IMAD.U32 R5, RZ, RZ, UR4 ;  /* 0x00000004ff057e24 */ /* 0x000fe2000f8e00ff */
[----:B------:R-:W-:Y:S01]  /*5ec0*/  @!P1 R2UR UR4, R4 ;  /* 0x00000000040492ca */ /* 0x000fe200000e0000 */
[----:B------:R-:W-:Y:S01]  /*5ed0*/  @!P0 IMAD R0, RZ, RZ, UR29 ;  /* 0x0000001dff008e24 */ /* 0x000fe2000f8e02ff */
[----:B------:R-:W-:Y:S02]  /*5ee0*/  PLOP3.LUT P0, PT, P1, PT, PT, 0x8, 0x80 ;  /* 0x000000000080781c */ /* 0x000fe40000f0e170 */
[----:B------:R-:W-:Y:S01]  /*5ef0*/  @!P1 R2UR UR5, R5 ;  /* 0x00000000050592ca */ /* 0x000fe200000e0000 */
[----:B------:R-:W-:Y:S10]  /*5f00*/  UIADD3 UR27, UPT, UPT, UR13, UR17, URZ ;  /* 0x000000110d1b7290 */ /* 0x000ff4000fffe0ff */
        /* <DEDUP_REMOVED lines=14> */
[----:B------:R1:W-:Y:S01]  /*5ff0*/  @!UP1 UTMALDG.3D [UR8], [UR4], desc[UR6] ;  /* 0x00000608040095b4 */ /* 0x0003e20008011000 */
[----:B------:R-:W-:Y:S01]  /*6000*/  UPLOP3.LUT UP1, UPT, UPT, UPT, UPT, 0x80, 0x8 ;  /* 0x000000000008789c */ /* 0x000fe20003f2f070 */
[----:B-1----:R-:W-:Y:S01]  /*6010*/  @P0 R2UR.BROADCAST UR11, R0 ;  /* 0x00000000000b02ca */ /* 0x002fe200008e0000 */
[----:B------:R-:W-:Y:S01]  /*6020*/  @!UP0 UIADD3 UR10, UPT, UPT, UR26, 0x60, URZ ;  /* 0x000000601a0a8890 */ /* 0x000fe2000fffe0ff */
[C---:B------:R-:W-:Y:S01]  /*6030*/  ISETP.NE.AND P0, PT, R10.reuse, 0x2, PT ;  /* 0x000000020a00780c */ /* 0x040fe20003f05270 */
[----:B------:R-:W-:Y:S01]  /*6040*/  @!UP0 UIADD3 UR8, UPT, UPT, UR21, 0xf200, URZ ;  /* 0x0000f20015088890 */ /* 0x000fe2000fffe0ff */
[----:B------:R-:W-:Y:S02]  /*6050*/  VOTEU.ALL UP0, P1 ;  /* 0x0000000000ff7886 */ /* 0x000fe40000800000 */
[----:B------:R-:W-:Y:S01]  /*6060*/  SEL R0, RZ, 0x1, P0 ;  /* 0x00000001ff007807 */ /* 0x000fe20000000000 */
[----:B------:R-:W-:Y:S01]  /*6070*/  UIADD3 UR26, UPT, UPT, UR14, UR16, URZ ;  /* 0x000000100e1a7290 */ /* 0x000fe2000fffe0ff */
[----:B------:R-:W-:Y:S02]  /*6080*/  SEL R10, R10, RZ, P0 ;  /* 0x000000ff0a0a7207 */ /* 0x000fe40000000000 */
[----:B------:R-:W-:Y:S03]  /*6090*/  LOP3.LUT R9, R9, R0, RZ, 0x3c, !PT ;  /* 0x0000000009097212 */ /* 0x000fe600078e3cff */
[----:B------:R1:W-:Y:S01]  /*60a0*/  @!UP0 UTMALDG.3D [UR8], [UR4], desc[UR6] ;  /* 0x00000608040085b4 */ /* 0x0003e20008011000 */
[----:B------:R1:W-:Y:S01]  /*60b0*/  @!P1 SYNCS.ARRIVE.TRANS64.RED.A0TR RZ, [UR21+0x78], R3 ;  /* 0x00007803ffff99a7 */ /* 0x0003e20008300415 */
[----:B------:R-:W-:Y:S01]  /*60c0*/  SYNCS.ARRIVE.TRANS64.RED.A1T0 RZ, [UR32], RZ ;  /* 0x000000ffffff79a7 */ /* 0x000fe20008100420 */
[----:B------:R-:W-:Y:S05]  /*60d0*/  BRA.U UP3, `(.L_x_88) ;  /* 0xffffffdd03d47547 */ /* 0x000fea000b83ffff */
[----:B------:R-:W2:Y:S02]  /*60e0*/  SYNCS.PHASECHK.TRANS64.TRYWAIT P0, [UR21+0x80], R6 ;  /* 0x00008006ff0075a7 */ /* 0x000ea40008001115 */
[----:B--2---:R-:W-:Y:S05]  /*60f0*/  @!P0 BRA `(.L_x_89) ;  /* 0x0000009000648947 */ /* 0x004fea0003800000 */
.L_x_218:
[----:B------:R-:W2:Y:S02]  /*6100*/  SYNCS.PHASECHK.TRANS64.TRYWAIT P0, [UR21+0x88], R6 ;  /* 0x00008806ff0075a7 */ /* 0x000ea40008001115 */
[----:B--2---:R-:W-:Y:S05]  /*6110*/  @!P0 BRA `(.L_x_90) ;  /* 0x0000009000748947 */ /* 0x004fea0003800000 */
.L_x_220:
[----:B------:R-:W2:Y:S01]  /*6120*/  SYNCS.PHASECHK.TRANS64.TRYWAIT P0, [UR21+0x90], R6 ;  /* 0x00009006ff0075a7 */ /* 0x000ea20008001115 */
[----:B------:R-:W-:Y:S01]  /*6130*/  HFMA2 R0, -RZ, RZ, 0, 5.9604644775390625e-08 ;  /* 0x00000001ff007431 */ /* 0x000fe200000001ff */
[----:B--2---:R-:W-:Y:S06]  /*6140*/  @!P0 BRA `(.L_x_91) ;  /* 0x0000009000808947 */ /* 0x004fec0003800000 */
.L_x_222:
[----:B------:R-:W-:Y:S02]  /*6150*/  MOV R2, UR21 ;  /* 0x0000001500027c02 */ /* 0x000fe40008000f00 */
[----:B-1----:R-:W-:-:S07]  /*6160*/  SHF.L.U32 R3, R0, 0x1f, RZ ;  /* 0x0000001f00037819 */ /* 0x002fce00000006ff */
.L_x_92:
[----:B-1----:R1:W2:Y:S02]  /*6170*/  SYNCS.PHASECHK.TRANS64.TRYWAIT P0, [R2+URZ+0x98], R3 ;  /* 0x00009803020075a7 */ /* 0x0022a400080011ff */
[----:B--2---:R-:W-:Y:S05]  /*6180*/  @!P0 NANOSLEEP.SYNCS 0x989680 ;  /* 0x009896800000895d */ /* 0x004fea0003900000 */
[----:B------:R-:W2:Y:S02]  /*6190*/  @!P0 SYNCS.PHASECHK.TRANS64 P0, [R2+URZ+0x98], R3 ;  /* 0x00009803020085a7 */ /* 0x000ea400080010ff */
[----:B--2---:R-:W-:Y:S05]  /*61a0*/  @P0 EXIT ;  /* 0x000000000000094d */ /* 0x004fea0003800000 */
[----:B------:R-:W-:Y:S05]  /*61b0*/  BRA `(.L_x_92) ;  /* 0xfffffffc00ec7947 */ /* 0x000fea000383ffff */
.L_x_73:
[----:B------:R-:W-:-:S06]  /*61c0*/  UISETP.GE.AND UP0, UPT, UR18, 0x4, UPT ;  /* 0x000000041200788c */ /* 0x000fcc000bf06270 */
[----:B------:R-:W-:-:S13]  /*61d0*/  PLOP3.LUT P0, PT, PT, PT, UP0, 0x80, 0x8 ;  /* 0x000000000008781c */ /* 0x000fda0003f0f008 */
[----:B------:R-:W-:Y:S05]  /*61e0*/  @!P0 EXIT ;  /* 0x000000000000894d */ /* 0x000fea0003800000 */
[----:B------:R-:W-:Y:S01]  /*61f0*/  BAR.SYNC.DEFER_BLOCKING 0x6, 0xa0 ;  /* 0x0182800000007b1d */ /* 0x000fe20000010000 */
[C---:B------:R-:W-:Y:S01]  /*6200*/  IMAD.SHL.U32 R0, R95.reuse, 0x4, RZ ;  /* 0x000000045f007824 */ /* 0x040fe200078e00ff */
[C---:B------:R-:W-:Y:S01]  /*6210*/  SHF.L.U32 R81, R95.reuse, 0x7, RZ ;  /* 0x000000075f517819 */ /* 0x040fe200000006ff */
[----:B------:R-:W-:Y:S01]  /*6220*/  HFMA2 R94, -RZ, RZ, 0, 9.5367431640625e-06 ;  /* 0x000000a0ff5e7431 */ /* 0x000fe200000001ff */
[C---:B------:R-:W-:Y:S01]  /*6230*/  R2P PR, R95.reuse, 0x18 ;  /* 0x000000185f007804 */ /* 0x040fe20000000000 */
[----:B------:R-:W-:Y:S01]  /*6240*/  IMAD.U32 R2, R95, 0x10000, RZ ;  /* 0x000100005f027824 */ /* 0x000fe200078e00ff */
[----:B------:R-:W1:Y:S02]  /*6250*/  LDCU UR4, c[0x0][0x370] ;  /* 0x00006e00ff0477ac */ /* 0x000e640008000800 */
[----:B------:R-:W2:Y:S01]  /*6260*/  LDC.64 R76, c[0x0][0xab0] ;  /* 0x0002ac00ff4c7b82 */ /* 0x000ea20000000a00 */
[----:B------:R-:W-:Y:S01]  /*6270*/  LOP3.LUT R81, R81, 0x307c, R0, 0xc8, !PT ;  /* 0x0000307c51517812 */ /* 0x000fe200078ec800 */
[----:B------:R-:W-:Y:S01]  /*6280*/  IMAD.MOV.U32 R91, RZ, RZ, RZ ;  /* 0x000000ffff5b7224 */ /* 0x000fe200078e00ff */
[----:B------:R-:W-:Y:S01]  /*6290*/  UMOV UR46, 0x400 ;  /* 0x00000400002e7882 */ /* 0x000fe20000000000 */
[----:B------:R-:W-:Y:S01]  /*62a0*/  LOP3.LUT R2, R2, 0x600000, RZ, 0xc0, !PT ;  /* 0x0060000002027812 */ /* 0x000fe200078ec0ff */
[----:B------:R-:W-:Y:S01]  /*62b0*/  ULEA UR46, UR54, UR46, 0x18 ;  /* 0x0000002e362e7291 */ /* 0x000fe2000f8ec0ff */
[----:B------:R-:W-:Y:S01]  /*62c0*/  LOP3.LUT R95, R95, 0x60, RZ, 0xc0, !PT ;  /* 0x000000605f5f7812 */ /* 0x000fe200078ec0ff */
[----:B------:R-:W-:Y:S01]  /*62d0*/  IMAD.MOV.U32 R93, RZ, RZ, RZ ;  /* 0x000000ffff5d7224 */ /* 0x000fe200078e00ff */
[----:B------:R-:W3:Y:S01]  /*62e0*/  LDC.64 R74, c[0x0][0xaa8] ;  /* 0x0002aa00ff4a7b82 */ /* 0x000ee20000000a00 */
[----:B------:R-:W-:Y:S01]  /*62f0*/  SEL R94, R94, 0x60, !P3 ;  /* 0x000000605e5e7807 */ /* 0x000fe20005800000 */
[----:B------:R-:W4:Y:S01]  /*6300*/  LDCU.64 UR56, c[0x0][0x348] ;  /* 0x00006900ff3877ac */ /* 0x000f220008000a00 */
[----:B------:R-:W-:Y:S01]  /*6310*/  VIADD R73, R81, UR46 ;  /* 0x0000002e51497c36 */ /* 0x000fe20008000000 */
[----:B------:R-:W-:-:S03]  /*6320*/  UMOV UR37, URZ ;  /* 0x000000ff00257c82 */ /* 0x000fc60008000000 */
[C---:B------:R-:W-:Y:S01]  /*6330*/  VIADD R79, R73.reuse, 0x340 ;  /* 0x00000340494f7836 */ /* 0x040fe20000000000 */
[----:B------:R-:W-:Y:S01]  /*6340*/  IADD3 R0, PT, PT, R73, 0x200, RZ ;  /* 0x0000020049007810 */ /* 0x000fe20007ffe0ff */
[----:B-1----:R-:W-:Y:S01]  /*6350*/  IMAD.U32 R84, RZ, RZ, UR4 ;  /* 0x00000004ff547e24 */ /* 0x002fe2000f8e00ff */
[----:B------:R-:W1:Y:S01]  /*6360*/  LDCU.64 UR4, c[0x0][0xa90] ;  /* 0x00015200ff0477ac */ /* 0x000e620008000a00 */
[----:B------:R-:W4:Y:S02]  /*6370*/  LDS R3, [UR46+0x130] ;  /* 0x0001302eff037984 */ /* 0x000f240008000800 */
[----:B------:R-:W-:Y:S01]  /*6380*/  @P4 VIADD R79, R0, 0xc0 ;  /* 0x000000c0004f4836 */ /* 0x000fe20000000000 */
[----:B------:R-:W2:Y:S01]  /*6390*/  LDCU UR44, c[0x0][0xd0c] ;  /* 0x0001a180ff2c77ac */ /* 0x000ea20008000800 */
[----:B------:R-:W2:Y:S01]  /*63a0*/  LDCU UR41, c[0x0][0xd30] ;  /* 0x0001a600ff2977ac */ /* 0x000ea20008000800 */
[----:B------:R-:W2:Y:S01]  /*63b0*/  LDCU.64 UR58, c[0x0][0xa88] ;  /* 0x00015100ff3a77ac */ /* 0x000ea20008000a00 */
[----:B------:R-:W2:Y:S01]  /*63c0*/  LDCU.64 UR42, c[0x0][0xd28] ;  /* 0x0001a500ff2a77ac */ /* 0x000ea20008000a00 */
[----:B-1----:R-:W-:Y:S01]  /*63d0*/  IMAD.U32 R83, RZ, RZ, UR4 ;  /* 0x00000004ff537e24 */ /* 0x002fe2000f8e00ff */
[----:B------:R-:W-:Y:S01]  /*63e0*/  MOV R82, UR5 ;  /* 0x0000000500527c02 */ /* 0x000fe20008000f00 */
[----:B------:R-:W1:Y:S01]  /*63f0*/  LDCU UR4, c[0x0][0x374] ;  /* 0x00006e80ff0477ac */ /* 0x000e620008000800 */
[----:B------:R-:W-:Y:S01]  /*6400*/  UIADD3 UR5, UPT, UPT, UR46, 0xd8, URZ ;  /* 0x000000d82e057890 */ /* 0x000fe2000fffe0ff */
[----:B------:R-:W2:Y:S03]  /*6410*/  LDCU.128 UR60, c[0x0][0xd10] ;  /* 0x0001a200ff3c77ac */ /* 0x000ea60008000c00 */
[----:B------:R-:W-:Y:S01]  /*6420*/  ULOP3.LUT UR5, UR5, 0xfefffff8, URZ, 0xc0, !UPT ;  /* 0xfefffff805057892 */ /* 0x000fe2000f8ec0ff */
[----:B------:R-:W-:Y:S01]  /*6430*/  UMOV UR55, URZ ;  /* 0x000000ff00377c82 */ /* 0x000fe20008000000 */
[----:B------:R-:W-:-:S04]  /*6440*/  UMOV UR52, URZ ;  /* 0x000000ff00347c82 */ /* 0x000fc80008000000 */
[----:B------:R-:W-:Y:S01]  /*6450*/  MOV R98, UR5 ;  /* 0x0000000500627c02 */ /* 0x000fe20008000f00 */
[----:B-1----:R-:W-:Y:S01]  /*6460*/  IMAD.U32 R96, RZ, RZ, UR4 ;  /* 0x00000004ff607e24 */ /* 0x002fe2000f8e00ff */
[----:B------:R-:W-:Y:S01]  /*6470*/  UIADD3 UR4, UPT, UPT, UR46, 0x200, URZ ;  /* 0x000002002e047890 */ /* 0x000fe2000fffe0ff */
[----:B----4-:R-:W-:-:S05]  /*6480*/  IADD3 R2, PT, PT, R3, R2, RZ ;  /* 0x0000000203027210 */ /* 0x010fca0007ffe0ff */
[----:B--23--:R-:W-:-:S07]  /*6490*/  MOV R88, UR4 ;  /* 0x0000000400587c02 */ /* 0x00cfce0008000f00 */
.L_x_168:
[----:B------:R-:W-:Y:S02]  /*64a0*/  LEA R0, R91, UR46, 0x3 ;  /* 0x0000002e5b007c11 */ /* 0x000fe4000f8e18ff */
[----:B------:R-:W-:Y:S02]  /*64b0*/  SHF.L.U32 R3, R93, 0x1f, RZ ;  /* 0x0000001f5d037819 */ /* 0x000fe400000006ff */
[----:B-1----:R-:W-:Y:S02]  /*64c0*/  LEA R5, R91, UR46, 0x4 ;  /* 0x0000002e5b057c11 */ /* 0x002fe4000f8e20ff */
[----:B------:R-:W1:Y:S02]  /*64d0*/  SYNCS.PHASECHK.TRANS64.TRYWAIT P0, [R0+URZ+0xb0], R3 ;  /* 0x0000b003000075a7 */ /* 0x000e6400080011ff */
[----:B-1-3--:R-:W-:Y:S05]  /*64e0*/  @!P0 BRA `(.L_x_93) ;  /* 0x0000008c00b08947 */ /* 0x00afea0003800000 */
.L_x_223:
[----:B------:R-:W-:Y:S01]  /*64f0*/  R2UR UR7, R97 ;  /* 0x00000000610772ca */ /* 0x000fe200000e0000 */
[----:B------:R-:W2:Y:S01]  /*6500*/  LDS.128 R4, [R5+0x110] ;  /* 0x0001100005047984 */ /* 0x000ea20000000c00 */
[----:B-1----:R-:W-:Y:S01]  /*6510*/  VIADD R0, R0, 0xc0 ;  /* 0x000000c000007836 */ /* 0x002fe20000000000 */
[----:B------:R-:W-:Y:S04]  /*6520*/  UISETP.GE.AND UP0, UPT, UR45, 0x1, UPT ;  /* 0x000000012d00788c */ /* 0x000fe8000bf06270 */
[----:B------:R-:W-:Y:S01]  /*6530*/  PRMT R0, RZ, 0x654, R0 ;  /* 0x00000654ff007816 */ /* 0x000fe20000000000 */
[----:B------:R-:W-:Y:S01]  /*6540*/  @!PT LDS RZ, [RZ] ;  /* 0x00000000fffff984 */ /* 0x000fe20000000800 */
[----:B------:R-:W-:Y:S01]  /*6550*/  @!PT LDS RZ, [RZ] ;  /* 0x00000000fffff984 */ /* 0x000fe20000000800 */
[----:B------:R-:W-:Y:S01]  /*6560*/  @!PT LDS RZ, [RZ] ;  /* 0x00000000fffff984 */ /* 0x000fe20000000800 */
[----:B------:R-:W-:Y:S01]  /*6570*/  @!PT LDS RZ, [RZ] ;  /* 0x00000000fffff984 */ /* 0x000fe20000000800 */
[----:B------:R1:W-:Y:S06]  /*6580*/  MEMBAR.ALL.CTA ;  /* 0x0000000000007992 */ /* 0x0003ec0000008000 */
[----:B-1----:R-:W1:Y:S02]  /*6590*/  FENCE.VIEW.ASYNC.S ;  /* 0x00000000000073c6 */ /* 0x002e640000000000 */
[----:B-1----:R1:W-:Y:S01]  /*65a0*/  SYNCS.ARRIVE.TRANS64.RED.A1T0 RZ, [R0+URZ], RZ ;  /* 0x000000ff00ff79a7 */ /* 0x0023e200081004ff */
[----:B--2---:R-:W-:Y:S11]  /*65b0*/  LOP3.LUT P0, RZ, R6, 0x1, RZ, 0xc0, !PT ;  /* 0x0000000106ff7812 */ /* 0x004ff6000780c0ff */
[----:B------:R-:W-:Y:S02]  /*65c0*/  @!UPT UIADD3 URZ, UPT, UPT, URZ, URZ, URZ ;  /* 0x000000fffffff290 */ /* 0x000fe4000fffe0ff */
[----:B------:R-:W-:Y:S01]  /*65d0*/  VOTEU.ANY UP1, P0 ;  /* 0x0000000000ff7886 */ /* 0x000fe20000020100 */
[----:B------:R-:W-:Y:S01]  /*65e0*/  PLOP3.LUT P0, PT, PT, PT, UP1, 0x80, 0x8 ;  /* 0x000000000008781c */ /* 0x000fe20003f0f018 */
[----:B------:R-:W-:Y:S06]  /*65f0*/  UP2UR UR4, UPR, URZ, 0x2 ;  /* 0x00000002ff047883 */ /* 0x000fec0008000000 */
[----:B------:R-:W-:Y:S06]  /*6600*/  IMAD.U32 R99, RZ, RZ, UR4 ;  /* 0x00000004ff637e24 */ /* 0x000fec000f8e00ff */
[----:B------:R-:W-:Y:S02]  /*6610*/  @P0 SHF.R.U32.HI R3, RZ, 0x10, R5 ;  /* 0x00000010ff030819 */ /* 0x000fe40000011605 */
[----:B------:R-:W-:Y:S02]  /*6620*/  @P0 MOV R8, R4 ;  /* 0x0000000400080202 */ /* 0x000fe40000000f00 */
[----:B------:R-:W-:Y:S02]  /*6630*/  @P0 R2UR UR4, R3 ;  /* 0x00000000030402ca */ /* 0x000fe400000e0000 */
[----:B------:R-:W-:Y:S02]  /*6640*/  @P0 LOP3.LUT R4, R5, 0xffff, RZ, 0xc0, !PT ;  /* 0x0000ffff05040812 */ /* 0x000fe400078ec0ff */
[----:B------:R-:W-:Y:S02]  /*6650*/  @P0 R2UR UR6, R8 ;  /* 0x00000000080602ca */ /* 0x000fe400000e0000 */
[----:B------:R-:W-:Y:S07]  /*6660*/  @P0 R2UR UR5, R4 ;  /* 0x00000000040502ca */ /* 0x000fee00000e0000 */
[----:B------:R-:W-:Y:S02]  /*6670*/  @UP1 UMOV UR7, UR4 ;  /* 0x0000000400071c82 */ /* 0x000fe40008000000 */
[----:B------:R-:W-:Y:S02]  /*6680*/  IMAD.U32 R97, RZ, RZ, UR7 ;  /* 0x00000007ff617e24 */ /* 0x000fe4000f8e00ff */
[----:B------:R-:W-:Y:S02]  /*6690*/  @UP1 UMOV UR39, UR6 ;  /* 0x0000000600271c82 */ /* 0x000fe40008000000 */
[----:B------:R-:W-:Y:S01]  /*66a0*/  @UP1 UMOV UR38, UR5 ;  /* 0x0000000500261c82 */ /* 0x000fe20008000000 */
[----:B-1----:R-:W-:Y:S05]  /*66b0*/  BRA.U !UP0, `(.L_x_94) ;  /* 0x0000000108d47547 */ /* 0x002fea000b800000 */
[----:B------:R-:W1:Y:S01]  /*66c0*/  LDCU UR13, c[0x0][0xd20] ;  /* 0x0001a400ff0d77ac */ /* 0x000e620008000800 */
[----:B------:R-:W-:Y:S02]  /*66d0*/  R2UR UR14, R96 ;  /* 0x00000000600e72ca */ /* 0x000fe400000e0000 */
[----:B------:R-:W-:Y:S01]  /*66e0*/  R2UR UR12, R84 ;  /* 0x00000000540c72ca */ /* 0x000fe200000e0000 */
[----:B------:R-:W-:Y:S02]  /*66f0*/  UISETP.NE.AND UP0, UPT, UR62, 0x1, UPT ;  /* 0x000000013e00788c */ /* 0x000fe4000bf05270 */
[----:B------:R-:W-:Y:S02]  /*6700*/  UIMAD.WIDE.U32 UR8, UR38, UR63, URZ ;  /* 0x0000003f260872a5 */ /* 0x000fe4000f8e00ff */
[----:B------:R-:W-:Y:S02]  /*6710*/  UISETP.NE.AND UP1, UPT, UR44, 0x1, UPT ;  /* 0x000000012c00788c */ /* 0x000fe4000bf25270 */
[----:B------:R-:W-:Y:S02]  /*6720*/  UIMAD.WIDE.U32 UR10, UR39, UR60, URZ ;  /* 0x0000003c270a72a5 */ /* 0x000fe4000f8e00ff */
[----:B------:R-:W-:Y:S02]  /*6730*/  UISETP.NE.AND UP2, UPT, UR45, 0x1, UPT ;  /* 0x000000012d00788c */ /* 0x000fe4000bf45270 */
[----:B------:R-:W-:Y:S02]  /*6740*/  UIMAD.WIDE.U32 UR4, UR14, UR63, URZ ;  /* 0x0000003f0e0472a5 */ /* 0x000fe4000f8e00ff */
[----:B------:R-:W-:Y:S05]  /*6750*/  UIMAD.WIDE.U32 UR6, UR12, UR60, URZ ;  /* 0x0000003c0c0672a5 */ /* 0x000fea000f8e00ff */
[----:B------:R-:W-:Y:S02]  /*6760*/  UMOV UR4, UR5 ;  /* 0x0000000500047c82 */ /* 0x000fe40008000000 */
[----:B-1----:R-:W-:Y:S03]  /*6770*/  USHF.R.U32.HI UR5, URZ, UR13, UR4 ;  /* 0x0000000dff057299 */ /* 0x002fe60008011604 */
[----:B------:R-:W-:Y:S02]  /*6780*/  UMOV UR4, UR7 ;  /* 0x0000000700047c82 */ /* 0x000fe40008000000 */
[----:B------:R-:W-:Y:S02]  /*6790*/  USHF.R.U32.HI UR7, URZ, UR61, UR4 ;  /* 0x0000003dff077299 */ /* 0x000fe40008011604 */
[----:B------:R-:W-:Y:S02]  /*67a0*/  USEL UR4, UR14, UR5, !UP0 ;  /* 0x000000050e047287 */ /* 0x000fe4000c000000 */
[----:B------:R-:W-:Y:S01]  /*67b0*/  USEL UR7, UR12, UR7, !UP1 ;  /* 0x000000070c077287 */ /* 0x000fe2000c800000 */
[----:B------:R-:W-:Y:S01]  /*67c0*/  UMOV UR5, UR9 ;  /* 0x0000000900057c82 */ /* 0x000fe20008000000 */
[----:B------:R-:W-:Y:S02]  /*67d0*/  UIMAD.WIDE.U32 UR8, UR4, UR42, URZ ;  /* 0x0000002a040872a5 */ /* 0x000fe4000f8e00ff */
[----:B------:R-:W-:Y:S03]  /*67e0*/  USHF.R.U32.HI UR6, URZ, UR13, UR5 ;  /* 0x0000000dff067299 */ /* 0x000fe60008011605 */
[----:B------:R-:W-:Y:S01]  /*67f0*/  UMOV UR5, UR11 ;  /* 0x0000000b00057c82 */ /* 0x000fe20008000000 */
[----:B------:R-:W-:Y:S02]  /*6800*/  UIMAD.WIDE.U32 UR10, UR7, UR42, URZ ;  /* 0x0000002a070a72a5 */ /* 0x000fe4000f8e00ff */
[----:B------:R-:W-:Y:S02]  /*6810*/  USEL UR6, UR38, UR6, !UP0 ;  /* 0x0000000626067287 */ /* 0x000fe4000c000000 */
[----:B------:R-:W-:Y:S01]  /*6820*/  USHF.R.U32.HI UR5, URZ, UR61, UR5 ;  /* 0x0000003dff057299 */ /* 0x000fe20008011605 */
[----:B------:R-:W-:Y:S02]  /*6830*/  UMOV UR8, UR9 ;  /* 0x0000000900087c82 */ /* 0x000fe40008000000 */
[----:B------:R-:W-:Y:S01]  /*6840*/  UMOV UR10, UR11 ;  /* 0x0000000b000a7c82 */ /* 0x000fe20008000000 */
[----:B------:R-:W-:Y:S02]  /*6850*/  @UP2 USHF.R.U32.HI UR4, URZ, UR43, UR8 ;  /* 0x0000002bff042299 */ /* 0x000fe40008011608 */
[----:B------:R-:W-:Y:S02]  /*6860*/  @UP2 USHF.R.U32.HI UR7, URZ, UR43, UR10 ;  /* 0x0000002bff072299 */ /* 0x000fe4000801160a */
[----:B------:R-:W-:Y:S02]  /*6870*/  UIMAD UR4, UR45, UR4, URZ ;  /* 0x000000042d0472a4 */ /* 0x000fe4000f8e02ff */
[----:B------:R-:W-:Y:S02]  /*6880*/  UIMAD.WIDE.U32 UR10, UR6, UR42, URZ ;  /* 0x0000002a060a72a5 */ /* 0x000fe4000f8e00ff */
[----:B------:R-:W-:Y:S02]  /*6890*/  USEL UR5, UR39, UR5, !UP1 ;  /* 0x0000000527057287 */ /* 0x000fe4000c800000 */
[----:B------:R-:W-:Y:S02]  /*68a0*/  UIMAD UR8, UR45, UR7, URZ ;  /* 0x000000072d0872a4 */ /* 0x000fe4000f8e02ff */
[----:B------:R-:W-:Y:S03]  /*68b0*/  UISETP.GE.AND UP0, UPT, UR6, UR4, UPT ;  /* 0x000000040600728c */ /* 0x000fe6000bf06270 */
[----:B------:R-:W-:Y:S01]  /*68c0*/  UMOV UR4, UR11 ;  /* 0x0000000b00047c82 */ /* 0x000fe20008000000 */
[----:B------:R-:W-:Y:S02]  /*68d0*/  UISETP.GE.OR UP0, UPT, UR5, UR8, UP0 ;  /* 0x000000080500728c */ /* 0x000fe40008706670 */
[----:B------:R-:W-:Y:S02]  /*68e0*/  USHF.R.U32.HI UR4, URZ, UR43, UR4 ;  /* 0x0000002bff047299 */ /* 0x000fe40008011604 */
[----:B------:R-:W-:Y:S02]  /*68f0*/  UIMAD.WIDE.U32 UR8, UR5, UR42, URZ ;  /* 0x0000002a050872a5 */ /* 0x000fe4000f8e00ff */
[----:B------:R-:W-:Y:S02]  /*6900*/  USEL UR11, UR6, UR4, !UP2 ;  /* 0x00000004060b7287 */ /* 0x000fe4000d000000 */
[----:B------:R-:W-:Y:S02]  /*6910*/  UIADD3 UR8, UPT, UPT, -UR5, URZ, URZ ;  /* 0x000000ff05087290 */ /* 0x000fe4000fffe1ff */
[----:B------:R-:W-:Y:S01]  /*6920*/  UIADD3 UR10, UPT, UPT, -UR11, URZ, URZ ;  /* 0x000000ff0b0a7290 */ /* 0x000fe2000fffe1ff */
[----:B------:R-:W-:Y:S01]  /*6930*/  @!UP0 UMOV UR4, UR9 ;  /* 0x0000000900048c82 */ /* 0x000fe20008000000 */
[----:B------:R-:W-:Y:S02]  /*6940*/  UIADD3 UR9, UPT, UPT, -UR6, URZ, URZ ;  /* 0x000000ff06097290 */ /* 0x000fe4000fffe1ff */
[----:B------:R-:W-:Y:S02]  /*6950*/  @!UP0 USHF.R.U32.HI UR4, URZ, UR43, UR4 ;  /* 0x0000002bff048299 */ /* 0x000fe40008011604 */
[----:B------:R-:W-:Y:S02]  /*6960*/  UIMAD UR10, UR45, UR10, UR6 ;  /* 0x0000000a2d0a72a4 */ /* 0x000fe4000f8e0206 */
[----:B------:R-:W-:Y:S04]  /*6970*/  @!UP0 USEL UR4, UR5, UR4, !UP2 ;  /* 0x0000000405048287 */ /* 0x000fe8000d000000 */
[----:B------:R-:W-:Y:S02]  /*6980*/  @!UP0 UIMAD UR10, UR7, UR10, UR4 ;  /* 0x0000000a070a82a4 */ /* 0x000fe4000f8e0204 */
[----:B------:R-:W-:Y:S02]  /*6990*/  @!UP0 UIADD3 UR11, UPT, UPT, UR11, -UR4, URZ ;  /* 0x800000040b0b8290 */ /* 0x000fe4000fffe0ff */
[----:B------:R-:W-:Y:S02]  /*69a0*/  UIMAD UR7, UR44, UR8, UR39 ;  /* 0x000000082c0772a4 */ /* 0x000fe4000f8e0227 */
[----:B------:R-:W-:Y:S02]  /*69b0*/  @!UP0 UIMAD UR6, UR11, UR45, UR5 ;  /* 0x0000002d0b0682a4 */ /* 0x000fe4000f8e0205 */
[----:B------:R-:W-:Y:S01]  /*69c0*/  UIMAD UR4, UR62, UR9, UR38 ;  /* 0x000000093e0472a4 */ /* 0x000fe2000f8e0226 */
[----:B------:R-:W-:Y:S02]  /*69d0*/  @!UP0 UMOV UR5, UR10 ;  /* 0x0000000a00058c82 */ /* 0x000fe40008000000 */
[----:B------:R-:W-:Y:S02]  /*69e0*/  UIMAD UR39, UR5, UR44, UR7 ;  /* 0x0000002c052772a4 */ /* 0x000fe4000f8e0207 */
[----:B------:R-:W-:Y:S11]  /*69f0*/  UIMAD UR38, UR6, UR62, UR4 ;  /* 0x0000003e062672a4 */ /* 0x000ff6000f8e0204 */
[----:B------:R-:W-:Y:S01]  /*6a00*/  @!UPT UIADD3 URZ, UPT, UPT, URZ, URZ, URZ ;  /* 0x000000fffffff290 */ /* 0x000fe2000fffe0ff */
.L_x_94:
[----:B------:R-:W-:Y:S01]  /*6a10*/  UISETP.NE.AND UP0, UPT, UR41, 0x1, UPT ;  /* 0x000000012900788c */ /* 0x000fe2000bf05270 */
[----:B------:R-:W-:Y:S01]  /*6a20*/  LOP3.LUT P0, RZ, R88, 0x1f0, RZ, 0xc0, !PT ;  /* 0x000001f058ff7812 */ /* 0x000fe2000780c0ff */
[----:B------:R-:W-:Y:S01]  /*6a30*/  USHF.L.U32 UR53, UR27, 0x8, URZ ;  /* 0x000000081b357899 */ /* 0x000fe200080006ff */
[----:B------:R-:W-:Y:S01]  /*6a40*/  BSSY.RECONVERGENT B6, `(.L_x_95) ;  /* 0x0000034000067945 */ /* 0x000fe20003800200 */
[----:B------:R-:W-:Y:S01]  /*6a50*/  USHF.L.U32 UR49, UR26, 0x7, URZ ;  /* 0x000000071a317899 */ /* 0x000fe200080006ff */
[----:B------:R-:W-:Y:S06]  /*6a60*/  IADD3 R91, PT, PT, R91, 0x1, RZ ;  /* 0x000000015b5b7810 */ /* 0x000fec0007ffe0ff */
[----:B------:R-:W1:Y:S01]  /*6a70*/  @!UP0 LDCU.128 UR12, c[0x0][0xd10] ;  /* 0x0001a200ff0c87ac */ /* 0x000e620008000c00 */
[----:B------:R-:W2:Y:S01]  /*6a80*/  @!UP0 LDCU UR5, c[0x0][0xd0c] ;  /* 0x0001a180ff0587ac */ /* 0x000ea20008000800 */
[----:B------:R-:W3:Y:S01]  /*6a90*/  @!UP0 LDCU UR10, c[0x0][0xd20] ;  /* 0x0001a400ff0a87ac */ /* 0x000ee20008000800 */
[----:B-1----:R-:W-:Y:S02]  /*6aa0*/  UIMAD.WIDE.U32 UR8, UR39, UR12, URZ ;  /* 0x0000000c270872a5 */ /* 0x002fe4000f8e00ff */
[----:B------:R-:W-:Y:S02]  /*6ab0*/  UIMAD.WIDE.U32 UR6, UR38, UR15, URZ ;  /* 0x0000000f260672a5 */ /* 0x000fe4000f8e00ff */
[----:B------:R-:W-:Y:S03]  /*6ac0*/  @!UP0 UISETP.NE.AND UP1, UPT, UR14, 0x1, UPT ;  /* 0x000000010e00888c */ /* 0x000fe6000bf25270 */
[----:B------:R-:W-:Y:S01]  /*6ad0*/  @!UP0 UMOV UR4, UR9 ;  /* 0x0000000900048c82 */ /* 0x000fe20008000000 */
[----:B--2---:R-:W-:Y:S02]  /*6ae0*/  @!UP0 UISETP.NE.AND UP2, UPT, UR5, 0x1, UPT ;  /* 0x000000010500888c */ /* 0x004fe4000bf45270 */
[----:B------:R-:W-:Y:S01]  /*6af0*/  @!UP0 USHF.R.U32.HI UR4, URZ, UR13, UR4 ;  /* 0x0000000dff048299 */ /* 0x000fe20008011604 */
[----:B------:R-:W-:Y:S02]  /*6b00*/  @!UP0 UMOV UR6, UR7 ;  /* 0x0000000700068c82 */ /* 0x000fe40008000000 */
[----:B---3--:R-:W-:Y:S02]  /*6b10*/  @!UP0 USHF.R.U32.HI UR6, URZ, UR10, UR6 ;  /* 0x0000000aff068299 */ /* 0x008fe40008011606 */
[----:B------:R-:W-:Y:S02]  /*6b20*/  @!UP0 USEL UR7, UR39, UR4, !UP2 ;  /* 0x0000000427078287 */ /* 0x000fe4000d000000 */
[----:B------:R-:W-:Y:S04]  /*6b30*/  @!UP0 USEL UR6, UR38, UR6, !UP1 ;  /* 0x0000000626068287 */ /* 0x000fe8000c800000 */
[----:B------:R-:W-:Y:S02]  /*6b40*/  @!UP0 UIADD3 UR4, UPT, UPT, -UR7, UR6, URZ ;  /* 0x0000000607048290 */ /* 0x000fe4000fffe1ff */
[----:B------:R-:W-:Y:S02]  /*6b50*/  @!UP0 UIADD3 UR6, UPT, UPT, UR7, -UR6, URZ ;  /* 0x8000000607068290 */ /* 0x000fe4000fffe0ff */
[----:B------:R-:W-:Y:S02]  /*6b60*/  @!UP0 UIMAD UR39, UR4, UR5, UR39 ;  /* 0x00000005042782a4 */ /* 0x000fe4000f8e0227 */
[----:B------:R-:W-:Y:S01]  /*6b70*/  @!UP0 UIMAD UR38, UR6, UR14, UR38 ;  /* 0x0000000e062682a4 */ /* 0x000fe2000f8e0226 */
[----:B------:R-:W-:Y:S11]  /*6b80*/  @!P0 BRA `(.L_x_96) ;  /* 0x00000000007c8947 */ /* 0x000ff60003800000 */
[----:B------:R-:W1:Y:S01]  /*6b90*/  LDCU.64 UR8, c[0x4][0x80] ;  /* 0x01001000ff0877ac */ /* 0x000e620008000a00 */
[----:B------:R-:W-:Y:S01]  /*6ba0*/  MOV R16, 0x0 ;  /* 0x0000000000107802 */ /* 0x000fe20000000f00 */
[----:B------:R-:W-:Y:S02]  /*6bb0*/  HFMA2 R12, -RZ, RZ, 0, 5.9604644775390625e-08 ;  /* 0x00000001ff0c7431 */ /* 0x000fe400000001ff */
[----:B------:R-:W-:Y:S01]  /*6bc0*/  IMAD.MOV.U32 R8, RZ, RZ, 0x70 ;  /* 0x00000070ff087424 */ /* 0x000fe200078e00ff */
[----:B------:R2:W3:Y:S01]  /*6bd0*/  LDC.64 R14, c[0x4][R16] ;  /* 0x01000000100e7b82 */ /* 0x0004e20000000a00 */
[----:B------:R-:W4:Y:S01]  /*6be0*/  LDCU.64 UR6, c[0x4][0x88] ;  /* 0x01001100ff0677ac */ /* 0x000f220008000a00 */
[----:B------:R-:W-:Y:S01]  /*6bf0*/  IMAD.MOV.U32 R13, RZ, RZ, RZ ;  /* 0x000000ffff0d7224 */ /* 0x000fe200078e00ff */
[----:B------:R-:W2:Y:S01]  /*6c00*/  LDCU.64 UR4, c[0x4][0x8] ;  /* 0x01000100ff0477ac */ /* 0x000ea20008000a00 */
[----:B-1----:R-:W-:Y:S01]  /*6c10*/  MOV R5, UR9 ;  /* 0x0000000900057c02 */ /* 0x002fe20008000f00 */
[----:B------:R-:W-:Y:S01]  /*6c20*/  IMAD.U32 R4, RZ, RZ, UR8 ;  /* 0x00000008ff047e24 */ /* 0x000fe2000f8e00ff */
[----:B----4-:R-:W-:Y:S01]  /*6c30*/  MOV R7, UR7 ;  /* 0x0000000700077c02 */ /* 0x010fe20008000f00 */
[----:B------:R-:W-:Y:S01]  /*6c40*/  IMAD.U32 R6, RZ, RZ, UR6 ;  /* 0x00000006ff067e24 */ /* 0x000fe2000f8e00ff */
[----:B--2---:R-:W-:Y:S01]  /*6c50*/  MOV R11, UR5 ;  /* 0x00000005000b7c02 */ /* 0x004fe20008000f00 */
[----:B------:R-:W-:Y:S02]  /*6c60*/  IMAD.U32 R10, RZ, RZ, UR4 ;  /* 0x00000004ff0a7e24 */ /* 0x000fe4000f8e00ff */
[----:B------:R-:W-:Y:S07]  /*6c70*/  LEPC R20, `(.L_x_97) ;  /* 0x000000001014794e */ /* 0x000fee0000000000 */
[----:B---3-5:R-:W-:Y:S05]  /*6c80*/  CALL.ABS.NOINC R14 ;  /* 0x000000000e007343 */ /* 0x028fea0003c00000 */
.L_x_97:
[----:B------:R-:W1:Y:S01]  /*6c90*/  LDCU.64 UR8, c[0x4][0x80] ;  /* 0x01001000ff0877ac */ /* 0x000e620008000a00 */
[----:B------:R-:W2:Y:S01]  /*6ca0*/  LDC.64 R16, c[0x4][R16] ;  /* 0x0100000010107b82 */ /* 0x000ea20000000a00 */
[----:B------:R-:W-:Y:S02]  /*6cb0*/  HFMA2 R12, -RZ, RZ, 0, 5.9604644775390625e-08 ;  /* 0x00000001ff0c7431 */ /* 0x000fe400000001ff */
[----:B------:R-:W-:Y:S02]  /*6cc0*/  IMAD.MOV.U32 R8, RZ, RZ, 0x70 ;  /* 0x00000070ff087424 */ /* 0x000fe400078e00ff */
[----:B------:R-:W-:Y:S01]  /*6cd0*/  IMAD.MOV.U32 R13, RZ, RZ, RZ ;  /* 0x000000ffff0d7224 */ /* 0x000fe200078e00ff */
[----:B------:R-:W3:Y:S01]  /*6ce0*/  LDCU.64 UR6, c[0x4][0x88] ;  /* 0x01001100ff0677ac */ /* 0x000ee20008000a00 */
[----:B------:R-:W4:Y:S01]  /*6cf0*/  LDCU.64 UR4, c[0x4][0x8] ;  /* 0x01000100ff0477ac */ /* 0x000f220008000a00 */
[----:B-1----:R-:W-:Y:S02]  /*6d00*/  MOV R4, UR8 ;  /* 0x0000000800047c02 */ /* 0x002fe40008000f00 */
[----:B------:R-:W-:Y:S02]  /*6d10*/  MOV R5, UR9 ;  /* 0x0000000900057c02 */ /* 0x000fe40008000f00 */
[----:B---3--:R-:W-:Y:S01]  /*6d20*/  MOV R7, UR7 ;  /* 0x0000000700077c02 */ /* 0x008fe20008000f00 */
[----:B------:R-:W-:Y:S01]  /*6d30*/  IMAD.U32 R6, RZ, RZ, UR6 ;  /* 0x00000006ff067e24 */ /* 0x000fe2000f8e00ff */
[----:B----4-:R-:W-:Y:S01]  /*6d40*/  MOV R11, UR5 ;  /* 0x00000005000b7c02 */ /* 0x010fe20008000f00 */
[----:B------:R-:W-:Y:S02]  /*6d50*/  IMAD.U32 R10, RZ, RZ, UR4 ;  /* 0x00000004ff0a7e24 */ /* 0x000fe4000f8e00ff */
[----:B------:R-:W-:Y:S07]  /*6d60*/  LEPC R20, `(.L_x_96) ;  /* 0x000000001014794e */ /* 0x000fee0000000000 */
[----:B--2---:R-:W-:Y:S05]  /*6d70*/  CALL.ABS.NOINC R16 ;  /* 0x0000000010007343 */ /* 0x004fea0003c00000 */
.L_x_96:
[----:B------:R-:W-:Y:S05]  /*6d80*/  BSYNC.RECONVERGENT B6 ;  /* 0x0000000000067941 */ /* 0x000fea0003800200 */
.L_x_95:
[----:B------:R-:W-:Y:S02]  /*6d90*/  R2UR UR6, R87 ;  /* 0x00000000570672ca */ /* 0x000fe400000e0000 */
[----:B------:R-:W-:Y:S02]  /*6da0*/  R2UR UR5, R83 ;  /* 0x00000000530572ca */ /* 0x000fe400000e0000 */
[----:B------:R-:W-:Y:S02]  /*6db0*/  R2UR UR4, R82 ;  /* 0x00000000520472ca */ /* 0x000fe400000e0000 */
[----:B------:R-:W-:Y:S02]  /*6dc0*/  ISETP.NE.U32.AND P4, PT, R76, RZ, PT ;  /* 0x000000ff4c00720c */ /* 0x000fe40003f85070 */
[----:B------:R-:W-:Y:S02]  /*6dd0*/  ISETP.NE.U32.AND P2, PT, RZ, UR58, PT ;  /* 0x0000003aff007c0c */ /* 0x000fe4000bf45070 */
[----:B------:R-:W-:Y:S02]  /*6de0*/  ISETP.NE.AND.EX P4, PT, R77, RZ, PT, P4 ;  /* 0x000000ff4d00720c */ /* 0x000fe40003f85340 */
[----:B------:R-:W-:Y:S01]  /*6df0*/  ISETP.NE.AND.EX P2, PT, RZ, UR59, PT, P2 ;  /* 0x0000003bff007c0c */ /* 0x000fe2000bf45320 */
[----:B------:R-:W-:Y:S02]  /*6e00*/  UISETP.NE.AND UP2, UPT, UR6, URZ, UPT ;  /* 0x000000ff0600728c */ /* 0x000fe4000bf45270 */
[----:B------:R-:W-:Y:S04]  /*6e10*/  UISETP.NE.U32.AND UP0, UPT, UR5, URZ, UPT ;  /* 0x000000ff0500728c */ /* 0x000fe8000bf05070 */
[----:B------:R-:W-:Y:S01]  /*6e20*/  UISETP.NE.AND.EX UP1, UPT, UR4, URZ, UPT, UP0 ;  /* 0x000000ff0400728c */ /* 0x000fe2000bf25300 */
[----:B------:R-:W-:Y:S01]  /*6e30*/  PLOP3.LUT P1, PT, PT, PT, UP2, 0x80, 0x8 ;  /* 0x000000000008781c */ /* 0x000fe20003f2f028 */
[----:B------:R-:W-:Y:S03]  /*6e40*/  UPLOP3.LUT UP0, UPT, UPT, UPT, UPT, 0x40, 0x4 ;  /* 0x000000000004789c */ /* 0x000fe60003f0e870 */
[----:B------:R-:W-:Y:S06]  /*6e50*/  @UP2 UPLOP3.LUT UP0, UPT, UPT, UPT, UP1, 0x80, 0x8 ;  /* 0x000000000008289c */ /* 0x000fec0003f0f010 */
[----:B------:R-:W-:Y:S01]  /*6e60*/  PLOP3.LUT P0, PT, PT, PT, UP0, 0x80, 0x8 ;  /* 0x000000000008781c */ /* 0x000fe20003f0f008 */
[----:B------:R-:W-:Y:S01]  /*6e70*/  @!UPT UIADD3 URZ, UPT, UPT, URZ, URZ, URZ ;  /* 0x000000fffffff290 */ /* 0x000fe2000fffe0ff */
[----:B------:R-:W-:Y:S11]  /*6e80*/  BRA.U !UP1, `(.L_x_98) ;  /* 0x0000000109407547 */ /* 0x000ff6000b800000 */
[----:B------:R-:W-:Y:S01]  /*6e90*/  UISETP.NE.U32.AND UP0, UPT, UR58, URZ, UPT ;  /* 0x000000ff3a00728c */ /* 0x000fe2000bf05070 */
[----:B------:R-:W-:Y:S01]  /*6ea0*/  R2UR UR6, R83 ;  /* 0x00000000530672ca */ /* 0x000fe200000e0000 */
[----:B------:R-:W1:Y:S01]  /*6eb0*/  LDCU.64 UR8, c[0x0][0x358] ;  /* 0x00006b00ff0877ac */ /* 0x000e620008000a00 */
[----:B------:R-:W-:Y:S02]  /*6ec0*/  HFMA2 R78, -RZ, RZ, 0, 5.9604644775390625e-08 ;  /* 0x00000001ff4e7431 */ /* 0x000fe400000001ff */
[----:B------:R-:W-:Y:S01]  /*6ed0*/  IMAD.MOV.U32 R0, RZ, RZ, 0x1 ;  /* 0x00000001ff007424 */ /* 0x000fe200078e00ff */
[----:B------:R-:W-:Y:S06]  /*6ee0*/  UISETP.NE.AND.EX UP0, UPT, UR59, URZ, UPT, UP0 ;  /* 0x000000ff3b00728c */ /* 0x000fec000bf05300 */
[----:B------:R-:W-:Y:S05]  /*6ef0*/  PLOP3.LUT P3, PT, PT, PT, UP0, 0x80, 0x8 ;  /* 0x000000000008781c */ /* 0x000fea0003f6f008 */
[----:B------:R-:W2:Y:S01]  /*6f00*/  @UP0 LDCU.64 UR4, c[0x0][0xa88] ;  /* 0x00015100ff0407ac */ /* 0x000ea20008000a00 */
[----:B------:R-:W-:Y:S07]  /*6f10*/  @UP0 UIMAD UR6, UR36, UR6, URZ ;  /* 0x00000006240602a4 */ /* 0x000fee000f8e02ff */
[----:B------:R-:W-:Y:S01]  /*6f20*/  @!P3 PRMT R78, R0, 0x7610, R78 ;  /* 0x00007610004eb816 */ /* 0x000fe2000000004e */
[----:B--2---:R-:W-:Y:S06]  /*6f30*/  @UP0 UIMAD.WIDE UR4, UR6, 0x4, UR4 ;  /* 0x00000004060408a5 */ /* 0x004fec000f8e0204 */
[----:B------:R-:W-:Y:S02]  /*6f40*/  IMAD.U32 R4, RZ, RZ, UR4 ;  /* 0x00000004ff047e24 */ /* 0x000fe4000f8e00ff */
[----:B------:R-:W-:Y:S03]  /*6f50*/  IMAD.U32 R5, RZ, RZ, UR5 ;  /* 0x00000005ff057e24 */ /* 0x000fe6000f8e00ff */
[----:B------:R-:W2:Y:S02]  /*6f60*/  @!UP0 LDCU UR4, c[0x0][0xa80] ;  /* 0x00015000ff0487ac */ /* 0x000ea40008000800 */
[----:B-1---5:R1:W5:Y:S02]  /*6f70*/  @P3 LDG.E R41, desc[UR8][R4.64] ;  /* 0x0000000804293981 */ /* 0x022364000c1e1900 */
[----:B-12---:R-:W-:Y:S02]  /*6f80*/  @!P3 MOV R41, UR4 ;  /* 0x000000040029bc02 */ /* 0x006fe40008000f00 */
.L_x_98:
[----:B------:R-:W-:Y:S05]  /*6f90*/  @!P4 BRA `(.L_x_99) ;  /* 0x000000000024c947 */ /* 0x000fea0003800000 */
[----:B------:R-:W-:Y:S01]  /*6fa0*/  ISETP.NE.U32.AND P3, PT, R74, RZ, PT ;  /* 0x000000ff4a00720c */ /* 0x000fe20003f65070 */
[----:B------:R-:W1:Y:S03]  /*6fb0*/  LDCU.64 UR4, c[0x0][0x358] ;  /* 0x00006b00ff0477ac */ /* 0x000e660008000a00 */
[----:B------:R-:W-:Y:S11]  /*6fc0*/  ISETP.NE.AND.EX P3, PT, R75, RZ, PT, P3 ;  /* 0x000000ff4b00720c */ /* 0x000ff60003f65330 */
[----:B------:R-:W-:Y:S02]  /*6fd0*/  @!UPT UIADD3 URZ, UPT, UPT, URZ, URZ, URZ ;  /* 0x000000fffffff290 */ /* 0x000fe4000fffe0ff */
[----:B------:R-:W2:Y:S01]  /*6fe0*/  @P3 LDC.64 R4, c[0x0][0xaa8] ;  /* 0x0002aa00ff043b82 */ /* 0x000ea20000000a00 */
[----:B------:R-:W-:Y:S04]  /*6ff0*/  @P3 IMAD R0, R76, UR36, RZ ;  /* 0x000000244c003c24 */ /* 0x000fe8000f8e02ff */
[----:B--2---:R-:W-:Y:S05]  /*7000*/  @P3 IMAD.WIDE R4, R0, 0x4, R4 ;  /* 0x0000000400043825 */ /* 0x004fea00078e0204 */
[----:B-1---5:R1:W5:Y:S02]  /*7010*/  @P3 LDG.E R36, desc[UR4][R4.64] ;  /* 0x0000000404243981 */ /* 0x022364000c1e1900 */
[----:B-1----:R-:W2:Y:S02]  /*7020*/  @!P3 LDC R36, c[0x0][0xaa0] ;  /* 0x0002a800ff24bb82 */ /* 0x002ea40000000800 */
.L_x_99:
[----:B-----5:R-:W-:Y:S01]  /*7030*/  FSETP.NEU.AND P3, PT, R41, RZ, PT ;  /* 0x000000ff2900720b */ /* 0x020fe20003f6d000 */
[----:B------:R-:W-:Y:S01]  /*7040*/  IMAD.U32 R3, RZ, RZ, UR37 ;  /* 0x00000025ff037e24 */ /* 0x000fe2000f8e00ff */
[----:B------:R-:W-:Y:S01]  /*7050*/  SEL R5, RZ, 0xffffffff, P2 ;  /* 0xffffffffff057807 */ /* 0x000fe20001000000 */
[----:B------:R-:W-:Y:S01]  /*7060*/  BSSY B1, `(.L_x_100) ;  /* 0x0000067000017945 */ /* 0x000fe20003800000 */
[----:B------:R-:W-:Y:S01]  /*7070*/  @P1 LOP3.LUT P2, RZ, R78, 0xff, RZ, 0xc0, !PT ;  /* 0x000000ff4eff1812 */ /* 0x000fe2000784c0ff */
[----:B------:R-:W-:Y:S01]  /*7080*/  IMAD.MOV.U32 R102, RZ, RZ, 0x1 ;  /* 0x00000001ff667424 */ /* 0x000fe200078e00ff */
[----:B------:R-:W-:Y:S01]  /*7090*/  @P1 SEL R4, RZ, 0xffffffff, P3 ;  /* 0xffffffffff041807 */ /* 0x000fe20001800000 */
[----:B------:R-:W-:Y:S01]  /*70a0*/  IMAD.IADD R92, R94, 0x1, R73 ;  /* 0x000000015e5c7824 */ /* 0x000fe200078e0249 */
[----:B------:R-:W-:Y:S01]  /*70b0*/  LOP3.LUT P4, R89, R78, 0xff, RZ, 0xc0, !PT ;  /* 0x000000ff4e597812 */ /* 0x000fe2000788c0ff */
[----:B------:R-:W-:Y:S01]  /*70c0*/  IMAD.IADD R90, R94, 0x1, R79 ;  /* 0x000000015e5a7824 */ /* 0x000fe200078e024f */
[C---:B------:R-:W-:Y:S01]  /*70d0*/  @P0 SEL R4, R5.reuse, R4, !P2 ;  /* 0x0000000405040207 */ /* 0x040fe20005000000 */
[----:B------:R-:W-:Y:S01]  /*70e0*/  IMAD.MOV.U32 R101, RZ, RZ, RZ ;  /* 0x000000ffff657224 */ /* 0x000fe200078e00ff */
[----:B------:R-:W-:Y:S01]  /*70f0*/  PLOP3.LUT P0, PT, PT, PT, UP1, 0x80, 0x8 ;  /* 0x000000000008781c */ /* 0x000fe20003f0f018 */
[----:B------:R-:W-:Y:S01]  /*7100*/  IMAD.MOV.U32 R72, RZ, RZ, RZ ;  /* 0x000000ffff487224 */ /* 0x000fe200078e00ff */
[----:B------:R-:W-:Y:S02]  /*7110*/  @P1 LOP3.LUT R4, R4, 0x1, RZ, 0xc0, !PT ;  /* 0x0000000104041812 */ /* 0x000fe400078ec0ff */
[----:B------:R-:W-:Y:S02]  /*7120*/  CS2R R70, SRZ ;  /* 0x0000000000467805 */ /* 0x000fe4000001ff00 */
[----:B------:R-:W-:Y:S02]  /*7130*/  CS2R R68, SRZ ;  /* 0x0000000000447805 */ /* 0x000fe4000001ff00 */
[----:B------:R-:W-:Y:S02]  /*7140*/  CS2R R66, SRZ ;  /* 0x0000000000427805 */ /* 0x000fe4000001ff00 */
[----:B------:R-:W-:Y:S01]  /*7150*/  ISETP.NE.U32.OR P5, PT, R4, 0x1, !P1 ;  /* 0x000000010400780c */ /* 0x000fe20004fa5470 */
[----:B------:R-:W-:Y:S01]  /*7160*/  IMAD.U32 R4, RZ, RZ, UR37 ;  /* 0x00000025ff047e24 */ /* 0x000fe2000f8e00ff */
[----:B------:R-:W-:Y:S02]  /*7170*/  CS2R R64, SRZ ;  /* 0x0000000000407805 */ /* 0x000fe4000001ff00 */
[----:B------:R-:W-:Y:S02]  /*7180*/  CS2R R62, SRZ ;  /* 0x00000000003e7805 */ /* 0x000fe4000001ff00 */
[----:B------:R-:W-:Y:S02]  /*7190*/  P2R R100, PR, RZ, 0x20 ;  /* 0x00000020ff647803 */ /* 0x000fe40000000000 */
[----:B------:R-:W-:Y:S02]  /*71a0*/  CS2R R60, SRZ ;  /* 0x00000000003c7805 */ /* 0x000fe4000001ff00 */
[----:B------:R-:W-:Y:S02]  /*71b0*/  SHF.L.U32 R0, R4, 0x1f, RZ ;  /* 0x0000001f04007819 */ /* 0x000fe400000006ff */
[----:B------:R-:W-:Y:S02]  /*71c0*/  CS2R R58, SRZ ;  /* 0x00000000003a7805 */ /* 0x000fe4000001ff00 */
[----:B------:R-:W-:Y:S02]  /*71d0*/  SEL R4, RZ, 0xffffffff, P3 ;  /* 0xffffffffff047807 */ /* 0x000fe40001800000 */
[----:B------:R-:W-:Y:S02]  /*71e0*/  CS2R R56, SRZ ;  /* 0x0000000000387805 */ /* 0x000fe4000001ff00 */
[----:B------:R-:W-:Y:S02]  /*71f0*/  CS2R R54, SRZ ;  /* 0x0000000000367805 */ /* 0x000fe4000001ff00 */
[----:B------:R-:W-:Y:S02]  /*7200*/  CS2R R52, SRZ ;  /* 0x0000000000347805 */ /* 0x000fe4000001ff00 */
[----:B------:R-:W-:Y:S02]  /*7210*/  @P0 SEL R4, R5, R4, !P4 ;  /* 0x0000000405040207 */ /* 0x000fe40006000000 */
[----:B------:R-:W-:Y:S02]  /*7220*/  CS2R R50, SRZ ;  /* 0x0000000000327805 */ /* 0x000fe4000001ff00 */
[----:B------:R-:W-:Y:S02]  /*7230*/  @P5 SHF.L.U32 R6, RZ, 0x1f, RZ ;  /* 0x0000001fff065819 */ /* 0x000fe400000006ff */
[----:B------:R-:W-:Y:S02]  /*7240*/  CS2R R48, SRZ ;  /* 0x0000000000307805 */ /* 0x000fe4000001ff00 */
[----:B------:R-:W-:Y:S02]  /*7250*/  LOP3.LUT R4, R4, 0x1, RZ, 0xc0, !PT ;  /* 0x0000000104047812 */ /* 0x000fe400078ec0ff */
[----:B------:R-:W-:Y:S01]  /*7260*/  CS2R R46, SRZ ;  /* 0x00000000002e7805 */ /* 0x000fe2000001ff00 */
[----:B------:R-:W1:Y:S01]  /*7270*/  @P5 SYNCS.PHASECHK.TRANS64.TRYWAIT P2, [UR46+0x60], R6 ;  /* 0x00006006ff0055a7 */ /* 0x000e62000804112e */
[----:B------:R-:W-:Y:S02]  /*7280*/  ISETP.NE.AND P0, PT, RZ, UR37, PT ;  /* 0x00000025ff007c0c */ /* 0x000fe4000bf05270 */
[----:B------:R-:W-:Y:S02]  /*7290*/  CS2R R44, SRZ ;  /* 0x00000000002c7805 */ /* 0x000fe4000001ff00 */
[----:B------:R-:W-:Y:S02]  /*72a0*/  ISETP.NE.U32.AND P3, PT, R4, 0x1, PT ;  /* 0x000000010400780c */ /* 0x000fe40003f65070 */
[----:B------:R-:W-:Y:S01]  /*72b0*/  CS2R R42, SRZ ;  /* 0x00000000002a7805 */ /* 0x000fe2000001ff00 */
[----:B------:R-:W-:Y:S01]  /*72c0*/  IMAD.MOV.U32 R40, RZ, RZ, RZ ;  /* 0x000000ffff287224 */ /* 0x000fe200078e00ff */
[----:B------:R-:W-:Y:S01]  /*72d0*/  SEL R38, RZ, 0xe0, P0 ;  /* 0x000000e0ff267807 */ /* 0x000fe20000000000 */
[----:B------:R-:W-:Y:S01]  /*72e0*/  IMAD R37, R3, 0xe0, R2 ;  /* 0x000000e003257824 */ /* 0x000fe200078e0202 */
[----:B------:R-:W-:Y:S01]  /*72f0*/  P2R R103, PR, RZ, 0x8 ;  /* 0x00000008ff677803 */ /* 0x000fe20000000000 */
[----:B------:R3:W4:Y:S01]  /*7300*/  SYNCS.PHASECHK.TRANS64.TRYWAIT P1, [UR46+0xd0], R0 ;  /* 0x0000d000ff0075a7 */ /* 0x000722000802112e */
[----:B-1----:R-:W-:Y:S01]  /*7310*/  @P5 SEL R102, RZ, 0x1, !P2 ;  /* 0x00000001ff665807 */ /* 0x002fe20005000000 */
[----:B---3--:R-:W-:Y:S06]  /*7320*/  @!P5 BRA `(.L_x_101) ;  /* 0x0000000000e8d947 */ /* 0x008fec0003800000 */
[----:B------:R-:W-:Y:S01]  /*7330*/  IMAD.MOV.U32 R40, RZ, RZ, RZ ;  /* 0x000000ffff287224 */ /* 0x000fe200078e00ff */
[----:B------:R-:W-:Y:S01]  /*7340*/  ISETP.NE.AND P0, PT, R102, RZ, PT ;  /* 0x000000ff6600720c */ /* 0x000fe20003f05270 */
[----:B------:R-:W-:Y:S01]  /*7350*/  BSSY B0, `(.L_x_102) ;  /* 0x0000014000007945 */ /* 0x000fe20003800000 */
[----:B------:R-:W-:Y:S02]  /*7360*/  CS2R R42, SRZ ;  /* 0x00000000002a7805 */ /* 0x000fe4000001ff00 */
        /* <DEDUP_REMOVED lines=13> */
[----:B------:R-:W-:Y:S01]  /*7440*/  CS2R R70, SRZ ;  /* 0x0000000000467805 */ /* 0x000fe2000001ff00 */
[----:B------:R-:W-:Y:S06]  /*7450*/  @P0 BRA `(.L_x_103) ;  /* 0x00000000000c0947 */ /* 0x000fec0003800000 */
[----:B------:R-:W-:Y:S04]  /*7460*/  SHF.L.U32 R4, RZ, 0x1f, RZ ;  /* 0x0000001fff047819 */ /* 0x000fe800000006ff */
[----:B------:R-:W1:Y:S02]  /*7470*/  SYNCS.PHASECHK.TRANS64.TRYWAIT P0, [UR46+0x60], R4 ;  /* 0x00006004ff0075a7 */ /* 0x000e64000800112e */
[----:B-1----:R-:W-:Y:S05]  /*7480*/  @!P0 BRA `(.L_x_104) ;  /* 0x0000007c00dc8947 */ /* 0x002fea0003800000 */
.L_x_103:
[----:B------:R-:W-:Y:S05]  /*7490*/  BSYNC B0 ;  /* 0x0000000000007941 */ /* 0x000fea0003800000 */
.L_x_102:
[----:B------:R-:W-:Y:S01]  /*74a0*/  ISETP.NE.AND P0, PT, R103, RZ, PT ;  /* 0x000000ff6700720c */ /* 0x000fe20003f05270 */
[----:B------:R-:W-:Y:S11]  /*74b0*/  HFMA2 R101, -RZ, RZ, 0, 5.9604644775390625e-08 ;  /* 0x00000001ff657431 */ /* 0x000ff600000001ff */
[----:B------:R-:W-:Y:S01]  /*74c0*/  @!UPT UIADD3 URZ, UPT, UPT, URZ, URZ, URZ ;  /* 0x000000fffffff290 */ /* 0x000fe2000fffe0ff */
[----:B------:R3:W1:Y:S04]  /*74d0*/  @P0 LDS R72, [R90+0xe00] ;  /* 0x000e00005a480984 */ /* 0x0006680000000800 */
[----:B------:R3:W1:Y:S04]  /*74e0*/  @P0 LDS R40, [R81+UR46+0x200] ;  /* 0x0002002e51280984 */ /* 0x0006680008000800 */
[----:B------:R3:W1:Y:S04]  /*74f0*/  @P0 LDS R42, [R92+0x200] ;  /* 0x000200005c2a0984 */ /* 0x0006680000000800 */
[----:B------:R3:W1:Y:S04]  /*7500*/  @P0 LDS R43, [R79] ;  /* 0x000000004f2b0984 */ /* 0x0006680000000800 */
[----:B------:R3:W1:Y:S04]  /*7510*/  @P0 LDS R44, [R90] ;  /* 0x000000005a2c0984 */ /* 0x0006680000000800 */
[----:B------:R3:W1:Y:S04]  /*7520*/  @P0 LDS R45, [R81+UR46+0x400] ;  /* 0x0004002e512d0984 */ /* 0x0006680008000800 */
[----:B------:R3:W1:Y:S04]  /*7530*/  @P0 LDS R46, [R92+0x400] ;  /* 0x000400005c2e0984 */ /* 0x0006680000000800 */
[----:B------:R3:W1:Y:S04]  /*7540*/  @P0 LDS R47, [R79+0x200] ;  /* 0x000200004f2f0984 */ /* 0x0006680000000800 */
[----:B------:R3:W1:Y:S04]  /*7550*/  @P0 LDS R48, [R90+0x200] ;  /* 0x000200005a300984 */ /* 0x0006680000000800 */
        /* <DEDUP_REMOVED lines=22> */
[----:B------:R3:W1:Y:S02]  /*76c0*/  @P0 LDS R71, [R79+0xe00] ;  /* 0x000e00004f470984 */ /* 0x0006640000000800 */
.L_x_101:
[----:B------:R-:W-:Y:S05]  /*76d0*/  BSYNC B1 ;  /* 0x0000000000017941 */ /* 0x000fea0003800000 */
.L_x_100:
[----:B------:R-:W-:Y:S05]  /*76e0*/  IMAD.IADD R39, R37, 0x1, R38 ;  /* 0x0000000125277824 */ /* 0x000fea00078e0226 */
[----:B-1----:R-:W-:Y:S04]  /*76f0*/  SHF.R.U32.HI R3, RZ, 0x15, R39 ;  /* 0x00000015ff037819 */ /* 0x002fe80000011627 */
[----:B------:R-:W-:Y:S01]  /*7700*/  LOP3.LUT P0, RZ, R3, 0x3, R80, 0x48, !PT ;  /* 0x0000000303ff7812 */ /* 0x000fe20007804850 */
[----:B------:R-:W-:Y:S01]  /*7710*/  @!UPT UIADD3 URZ, UPT, UPT, URZ, URZ, URZ ;  /* 0x000000fffffff290 */ /* 0x000fe2000fffe0ff */
[----:B----4-:R-:W-:Y:S11]  /*7720*/  @P1 BRA `(.L_x_105) ;  /* 0x0000000000081947 */ /* 0x010ff60003800000 */
[----:B------:R-:W1:Y:S02]  /*7730*/  SYNCS.PHASECHK.TRANS64.TRYWAIT P1, [UR46+0xd0], R0 ;  /* 0x0000d000ff0075a7 */ /* 0x000e64000802112e */
[----:B-1----:R-:W-:Y:S05]  /*7740*/  @!P1 BRA `(.L_x_106) ;  /* 0x0000007c00449947 */ /* 0x002fea0003800000 */
.L_x_105:
[----:B------:R-:W-:Y:S05]  /*7750*/  @!P0 BRA `(.L_x_107) ;  /* 0x0000000000408947 */ /* 0x000fea0003800000 */
[----:B------:R-:W4:Y:S01]  /*7760*/  LDCU.64 UR8, c[0x4][0x70] ;  /* 0x01000e00ff0877ac */ /* 0x000f220008000a00 */
[----:B------:R-:W-:Y:S01]  /*7770*/  MOV R15, 0x0 ;  /* 0x00000000000f7802 */ /* 0x000fe20000000f00 */
[----:B------:R-:W-:Y:S02]  /*7780*/  HFMA2 R12, -RZ, RZ, 0, 5.9604644775390625e-08 ;  /* 0x00000001ff0c7431 */ /* 0x000fe400000001ff */
[----:B------:R-:W-:Y:S02]  /*7790*/  IMAD.MOV.U32 R8, RZ, RZ, 0x192 ;  /* 0x00000192ff087424 */ /* 0x000fe400078e00ff */
[----:B------:R-:W-:Y:S01]  /*77a0*/  IMAD.MOV.U32 R13, RZ, RZ, RZ ;  /* 0x000000ffff0d7224 */ /* 0x000fe200078e00ff */
[----:B------:R-:W5:Y:S01]  /*77b0*/  LDCU.64 UR6, c[0x4][0x78] ;  /* 0x01000f00ff0677ac */ /* 0x000f620008000a00 */
[----:B------:R-:W1:Y:S01]  /*77c0*/  LDC.64 R14, c[0x4][R15] ;  /* 0x010000000f0e7b82 */ /* 0x000e620000000a00 */
[----:B------:R-:W2:Y:S01]  /*77d0*/  LDCU.64 UR4, c[0x4][0x10] ;  /* 0x01000200ff0477ac */ /* 0x000ea20008000a00 */
[----:B----4-:R-:W-:Y:S01]  /*77e0*/  MOV R5, UR9 ;  /* 0x0000000900057c02 */ /* 0x010fe20008000f00 */
[----:B------:R-:W-:Y:S01]  /*77f0*/  IMAD.U32 R4, RZ, RZ, UR8 ;  /* 0x00000008ff047e24 */ /* 0x000fe2000f8e00ff */
[----:B-----5:R-:W-:Y:S01]  /*7800*/  MOV R7, UR7 ;  /* 0x0000000700077c02 */ /* 0x020fe20008000f00 */
[----:B------:R-:W-:Y:S01]  /*7810*/  IMAD.U32 R6, RZ, RZ, UR6 ;  /* 0x00000006ff067e24 */ /* 0x000fe2000f8e00ff */
[----:B--2---:R-:W-:Y:S01]  /*7820*/  MOV R11, UR5 ;  /* 0x00000005000b7c02 */ /* 0x004fe20008000f00 */
[----:B------:R-:W-:Y:S02]  /*7830*/  IMAD.U32 R10, RZ, RZ, UR4 ;  /* 0x00000004ff0a7e24 */ /* 0x000fe4000f8e00ff */
[----:B------:R-:W-:Y:S07]  /*7840*/  LEPC R20, `(.L_x_107) ;  /* 0x000000001014794e */ /* 0x000fee0000000000 */
[----:B-1-3--:R-:W-:Y:S05]  /*7850*/  CALL.ABS.NOINC R14 ;  /* 0x000000000e007343 */ /* 0x00afea0003c00000 */
.L_x_107:
[----:B------:R-:W-:Y:S05]  /*7860*/  WARPSYNC.ALL ;  /* 0x0000000000007948 */ /* 0x000fea0003800000 */
[----:B------:R-:W-:Y:S01]  /*7870*/  R2UR UR4, R39 ;  /* 0x00000000270472ca */ /* 0x000fe200000e0000 */
[----:B------:R-:W-:Y:S01]  /*7880*/  BSSY.RECONVERGENT B0, `(.L_x_108) ;  /* 0x0000088000007945 */ /* 0x000fe20003800200 */
[----:B------:R-:W-:Y:S02]  /*7890*/  R2UR UR5, R98 ;  /* 0x00000000620572ca */ /* 0x000fe400000e0000 */
[----:B------:R-:W-:Y:S09]  /*78a0*/  ISETP.NE.AND P0, PT, R95, RZ, PT ;  /* 0x000000ff5f00720c */ /* 0x000ff20003f05270 */
[----:B------:R-:W4:Y:S01]  /*78b0*/  LDTM.x32 R4, tmem[UR4] ;  /* 0x00000004000479ee */ /* 0x000f2200082c0000 */
[----:B------:R-:W-:Y:S01]  /*78c0*/  NOP ;  /* 0x0000000000007918 */ /* 0x000fe20000000000 */
[----:B----4-:R-:W-:Y:S01]  /*78d0*/  SYNCS.ARRIVE.TRANS64.RED.A1T0 RZ, [UR5], RZ ;  /* 0x000000ffffff79a7 */ /* 0x010fe20008100405 */
[C---:B--2---:R-:W-:Y:S01]  /*78e0*/  FMUL R4, R36.reuse, R4 ;  /* 0x0000000424047220 */ /* 0x044fe20000400000 */
[C---:B------:R-:W-:Y:S01]  /*78f0*/  FMUL R5, R36.reuse, R5 ;  /* 0x0000000524057220 */ /* 0x040fe20000400000 */
[C---:B------:R-:W-:Y:S01]  /*7900*/  FMUL R6, R36.reuse, R6 ;  /* 0x0000000624067220 */ /* 0x040fe20000400000 */
[C---:B------:R-:W-:Y:S01]  /*7910*/  FMUL R7, R36.reuse, R7 ;  /* 0x0000000724077220 */ /* 0x040fe20000400000 */
[C---:B------:R-:W-:Y:S01]  /*7920*/  FFMA R4, R41.reuse, R40, R4 ;  /* 0x0000002829047223 */ /* 0x040fe20000000004 */
[C---:B------:R-:W-:Y:S01]  /*7930*/  FFMA R5, R41.reuse, R42, R5 ;  /* 0x0000002a29057223 */ /* 0x040fe20000000005 */
[C---:B------:R-:W-:Y:S01]  /*7940*/  FFMA R6, R41.reuse, R43, R6 ;  /* 0x0000002b29067223 */ /* 0x040fe20000000006 */
[C---:B------:R-:W-:Y:S01]  /*7950*/  FFMA R7, R41.reuse, R44, R7 ;  /* 0x0000002c29077223 */ /* 0x040fe20000000007 */
[C---:B------:R-:W-:Y:S01]  /*7960*/  FMUL R8, R36.reuse, R8 ;  /* 0x0000000824087220 */ /* 0x040fe20000400000 */
[----:B------:R2:W-:Y:S01]  /*7970*/  STS [R81+UR46+0x200], R4 ;  /* 0x0002000451007988 */ /* 0x0005e2000800082e */
[C---:B------:R-:W-:Y:S01]  /*7980*/  FMUL R9, R36.reuse, R9 ;  /* 0x0000000924097220 */ /* 0x040fe20000400000 */
[C---:B------:R-:W-:Y:S01]  /*7990*/  FMUL R10, R36.reuse, R10 ;  /* 0x0000000a240a7220 */ /* 0x040fe20000400000 */
[C---:B------:R-:W-:Y:S01]  /*79a0*/  FFMA R8, R41.reuse, R45, R8 ;  /* 0x0000002d29087223 */ /* 0x040fe20000000008 */
[----:B------:R2:W-:Y:S01]  /*79b0*/  STS [R92+0x200], R5 ;  /* 0x000200055c007388 */ /* 0x0005e20000000800 */
[C---:B------:R-:W-:Y:S01]  /*79c0*/  FFMA R9, R41.reuse, R46, R9 ;  /* 0x0000002e29097223 */ /* 0x040fe20000000009 */
[C---:B------:R-:W-:Y:S01]  /*79d0*/  FFMA R10, R41.reuse, R47, R10 ;  /* 0x0000002f290a7223 */ /* 0x040fe2000000000a */
[C---:B------:R-:W-:Y:S01]  /*79e0*/  FMUL R11, R36.reuse, R11 ;  /* 0x0000000b240b7220 */ /* 0x040fe20000400000 */
[----:B------:R2:W-:Y:S01]  /*79f0*/  STS [R79], R6 ;  /* 0x000000064f007388 */ /* 0x0005e20000000800 */
[C---:B------:R-:W-:Y:S01]  /*7a00*/  FMUL R12, R36.reuse, R12 ;  /* 0x0000000c240c7220 */ /* 0x040fe20000400000 */
[C---:B------:R-:W-:Y:S01]  /*7a10*/  FMUL R13, R36.reuse, R13 ;  /* 0x0000000d240d7220 */ /* 0x040fe20000400000 */
[C---:B------:R-:W-:Y:S01]  /*7a20*/  FFMA R11, R41.reuse, R48, R11 ;  /* 0x00000030290b7223 */ /* 0x040fe2000000000b */
[----:B------:R2:W-:Y:S01]  /*7a30*/  STS [R90], R7 ;  /* 0x000000075a007388 */ /* 0x0005e20000000800 */
        /* <DEDUP_REMOVED lines=11> */
[----:B------:R2:W-:Y:S01]  /*7af0*/  STS [R79+0x200], R10 ;  /* 0x0002000a4f007388 */ /* 0x0005e20000000800 */
[C---:B------:R-:W-:Y:S01]  /*7b00*/  FMUL R18, R36.reuse, R18 ;  /* 0x0000001224127220 */ /* 0x040fe20000400000 */
[C---:B------:R-:W-:Y:S01]  /*7b10*/  FMUL R19, R36.reuse, R19 ;  /* 0x0000001324137220 */ /* 0x040fe20000400000 */
[C---:B------:R-:W-:Y:S01]  /*7b20*/  FFMA R17, R41.reuse, R54, R17 ;  /* 0x0000003629117223 */ /* 0x040fe20000000011 */
[----:B------:R2:W-:Y:S01]  /*7b30*/  STS [R90+0x200], R11 ;  /* 0x0002000b5a007388 */ /* 0x0005e20000000800 */
        /* <DEDUP_REMOVED lines=42> */
[----:B------:R-:W-:Y:S01]  /*7de0*/  FMUL R35, R36, R35 ;  /* 0x0000002324237220 */ /* 0x000fe20000400000 */
[----:B------:R2:W-:Y:S03]  /*7df0*/  STS [R79+0x800], R22 ;  /* 0x000800164f007388 */ /* 0x0005e60000000800 */
[----:B------:R-:W-:Y:S01]  /*7e00*/  FFMA R35, R41, R72, R35 ;  /* 0x0000004829237223 */ /* 0x000fe20000000023 */
[----:B------:R2:W-:Y:S04]  /*7e10*/  STS [R90+0x800], R23 ;  /* 0x000800175a007388 */ /* 0x0005e80000000800 */
[----:B------:R2:W-:Y:S04]  /*7e20*/  STS [R81+UR46+0xc00], R24 ;  /* 0x000c001851007988 */ /* 0x0005e8000800082e */
[----:B------:R2:W-:Y:S04]  /*7e30*/  STS [R92+0xc00], R25 ;  /* 0x000c00195c007388 */ /* 0x0005e80000000800 */
[----:B------:R2:W-:Y:S04]  /*7e40*/  STS [R79+0xa00], R26 ;  /* 0x000a001a4f007388 */ /* 0x0005e80000000800 */
        /* <DEDUP_REMOVED lines=8> */
[----:B------:R2:W-:Y:S01]  /*7ed0*/  STS [R90+0xe00], R35 ;  /* 0x000e00235a007388 */ /* 0x0005e20000000800 */
[----:B------:R-:W-:Y:S01]  /*7ee0*/  @!PT LDS RZ, [RZ] ;  /* 0x00000000fffff984 */ /* 0x000fe20000000800 */
[----:B------:R-:W-:Y:S01]  /*7ef0*/  @!PT LDS RZ, [RZ] ;  /* 0x00000000fffff984 */ /* 0x000fe20000000800 */
[----:B------:R-:W-:Y:S01]  /*7f00*/  @!PT LDS RZ, [RZ] ;  /* 0x00000000fffff984 */ /* 0x000fe20000000800 */
[----:B------:R-:W-:Y:S01]  /*7f10*/  @!PT LDS RZ, [RZ] ;  /* 0x00000000fffff984 */ /* 0x000fe20000000800 */
[----:B------:R4:W-:Y:S06]  /*7f20*/  MEMBAR.ALL.CTA ;  /* 0x0000000000007992 */ /* 0x0009ec0000008000 */
[----:B----4-:R-:W4:Y:S02]  /*7f30*/  FENCE.VIEW.ASYNC.S ;  /* 0x00000000000073c6 */ /* 0x010f240000000000 */
[----:B----4-:R-:W-:Y:S06]  /*7f40*/  BAR.SYNC.DEFER_BLOCKING 0x1, 0x80 ;  /* 0x0042000000007b1d */ /* 0x010fec0000010000 */
[----:B------:R-:W-:Y:S05]  /*7f50*/  @P0 BRA `(.L_x_109) ;  /* 0x0000000000680947 */ /* 0x000fea0003800000 */
[----:B------:R-:W-:Y:S01]  /*7f60*/  UIADD3 UR4, UPT, UPT, UR46, 0x200, URZ ;  /* 0x000002002e047890 */ /* 0x000fe2000fffe0ff */
[----:B------:R-:W-:Y:S01]  /*7f70*/  R2UR UR5, R38 ;  /* 0x00000000260572ca */ /* 0x000fe200000e0000 */
[----:B------:R-:W-:Y:S01]  /*7f80*/  UMOV UR51, UR36 ;  /* 0x0000002400337c82 */ /* 0x000fe20008000000 */
[----:B------:R-:W-:Y:S02]  /*7f90*/  UIADD3 UR13, UPT, UPT, UR49, 0x20, URZ ;  /* 0x00000020310d7890 */ /* 0x000fe4000fffe0ff */
[----:B------:R-:W-:Y:S01]  /*7fa0*/  UIADD3 UR12, UPT, UPT, UR46, 0x1200, URZ ;  /* 0x000012002e0c7890 */ /* 0x000fe2000fffe0ff */
[----:B------:R-:W-:Y:S01]  /*7fb0*/  IMAD.U32 R88, RZ, RZ, UR4 ;  /* 0x00000004ff587e24 */ /* 0x000fe2000f8e00ff */
[----:B------:R-:W-:Y:S01]  /*7fc0*/  UIADD3 UR4, UP0, UPT, UR56, 0x880, URZ ;  /* 0x0000088038047890 */ /* 0x000fe2000ff1e0ff */
[----:B------:R-:W-:Y:S01]  /*7fd0*/  UMOV UR15, UR36 ;  /* 0x00000024000f7c82 */ /* 0x000fe20008000000 */
[----:B------:R-:W-:Y:S02]  /*7fe0*/  UIADD3 UR17, UPT, UPT, UR49, 0x40, URZ ;  /* 0x0000004031117890 */ /* 0x000fe4000fffe0ff */
[----:B------:R-:W-:Y:S01]  /*7ff0*/  R2UR UR48, R88 ;  /* 0x00000000583072ca */ /* 0x000fe200000e0000 */
[----:B------:R-:W-:Y:S02]  /*8000*/  UIADD3 UR16, UPT, UPT, UR46, 0x2200, URZ ;  /* 0x000022002e107890 */ /* 0x000fe4000fffe0ff */
[----:B------:R-:W-:Y:S02]  /*8010*/  UIADD3 UR50, UPT, UPT, UR53, UR5, URZ ;  /* 0x0000000535327290 */ /* 0x000fe4000fffe0ff */
[----:B------:R-:W-:Y:S01]  /*8020*/  UIADD3.X UR5, UPT, UPT, URZ, UR57, URZ, UP0, !UPT ;  /* 0x00000039ff057290 */ /* 0x000fe200087fe4ff */
[----:B------:R-:W-:Y:S01]  /*8030*/  UMOV UR19, UR36 ;  /* 0x0000002400137c82 */ /* 0x000fe20008000000 */
[----:B------:R-:W-:Y:S03]  /*8040*/  UIADD3 UR9, UPT, UPT, UR49, 0x60, URZ ;  /* 0x0000006031097890 */ /* 0x000fe6000fffe0ff */
[----:B------:R-:W-:Y:S01]  /*8050*/  UMOV UR14, UR50 ;  /* 0x00000032000e7c82 */ /* 0x000fe20008000000 */
[----:B------:R-:W-:Y:S01]  /*8060*/  UMOV UR18, UR50 ;  /* 0x0000003200127c82 */ /* 0x000fe20008000000 */
[----:B------:R-:W-:Y:S02]  /*8070*/  UIADD3 UR8, UPT, UPT, UR46, 0x3200, URZ ;  /* 0x000032002e087890 */ /* 0x000fe4000fffe0ff */
[----:B------:R4:W-:Y:S01]  /*8080*/  UTMASTG.3D [UR48], [UR4] ;  /* 0x00000030040073b5 */ /* 0x0009e20008010000 */
[----:B------:R-:W-:Y:S01]  /*8090*/  UMOV UR11, UR36 ;  /* 0x00000024000b7c82 */ /* 0x000fe20008000000 */
[----:B------:R-:W-:Y:S01]  /*80a0*/  UMOV UR10, UR50 ;  /* 0x00000032000a7c82 */ /* 0x000fe20008000000 */
[----:B------:R4:W-:Y:S01]  /*80b0*/  UTMASTG.3D [UR12], [UR4] ;  /* 0x0000000c040073b5 */ /* 0x0009e20008010000 */
[----:B------:R4:W-:Y:S03]  /*80c0*/  UTMASTG.3D [UR16], [UR4] ;  /* 0x00000010040073b5 */ /* 0x0009e60008010000 */
[----:B------:R4:W-:Y:S01]  /*80d0*/  UTMASTG.3D [UR8], [UR4] ;  /* 0x00000008040073b5 */ /* 0x0009e20008010000 */
[----:B------:R0:W-:Y:S01]  /*80e0*/  UTMACMDFLUSH ;  /* 0x00000000000079b7 */ /* 0x0001e20000000000 */
[----:B----4-:R-:W-:Y:S04]  /*80f0*/  DEPBAR.LE SB0, 0x1 ;  /* 0x000080400000791a */ /* 0x010fe80000000000 */
.L_x_109:
[----:B------:R-:W-:Y:S05]  /*8100*/  BSYNC.RECONVERGENT B0 ;  /* 0x0000000000007941 */ /* 0x000fea0003800200 */
.L_x_108:
[----:B------:R-:W-:Y:S01]  /*8110*/  BAR.SYNC.DEFER_BLOCKING 0x1, 0x80 ;  /* 0x0042000000007b1d */ /* 0x000fe20000010000 */
[----:B------:R-:W-:Y:S01]  /*8120*/  ISETP.NE.AND P1, PT, R100, RZ, PT ;  /* 0x000000ff6400720c */ /* 0x000fe20003f25270 */
[----:B------:R-:W-:Y:S01]  /*8130*/  UISETP.NE.AND UP0, UPT, UR55, URZ, UPT ;  /* 0x000000ff3700728c */ /* 0x000fe2000bf05270 */
[----:B-1----:R-:W-:Y:S11]  /*8140*/  LEA R3, R101, UR46, 0x3 ;  /* 0x0000002e65037c11 */ /* 0x002ff6000f8e18ff */
[----:B--2---:R-:W-:Y:S01]  /*8150*/  @P1 SHF.L.U32 R4, RZ, 0x1f, RZ ;  /* 0x0000001fff041819 */ /* 0x004fe200000006ff */
[----:B------:R-:W-:Y:S06]  /*8160*/  BRA.U !UP0, `(.L_x_110) ;  /* 0x0000000108247547 */ /* 0x000fec000b800000 */
[----:B------:R-:W-:Y:S01]  /*8170*/  IMAD.U32 R5, RZ, RZ, UR52 ;  /* 0x00000034ff057e24 */ /* 0x000fe2000f8e00ff */
[----:B------:R-:W-:Y:S01]  /*8180*/  MOV R0, UR54 ;  /* 0x0000003600007c02 */ /* 0x000fe20008000f00 */
[----:B------:R-:W-:Y:S03]  /*8190*/  UIADD3 UR4, UPT, UPT, UR52, 0x1, URZ ;  /* 0x0000000134047890 */ /* 0x000fe6000fffe0ff */
[----:B------:R-:W-:Y:S01]  /*81a0*/  @P1 LEA R5, R5, UR46, 0x3 ;  /* 0x0000002e05051c11 */ /* 0x000fe2000f8e18ff */
[----:B------:R-:W-:Y:S04]  /*81b0*/  UISETP.NE.AND UP0, UPT, UR4, 0x4, UPT ;  /* 0x000000040400788c */ /* 0x000fe8000bf05270 */
[----:B------:R-:W-:Y:S01]  /*81c0*/  @P1 VIADD R5, R5, 0x80 ;  /* 0x0000008005051836 */ /* 0x000fe20000000000 */
[----:B------:R-:W-:Y:S04]  /*81d0*/  USEL UR52, UR4, URZ, UP0 ;  /* 0x000000ff04347287 */ /* 0x000fe80008000000 */
[----:B------:R-:W-:Y:S04]  /*81e0*/  @P1 PRMT R0, R0, 0x654, R5 ;  /* 0x0000065400001816 */ /* 0x000fe80000000005 */
[----:B------:R1:W-:Y:S04]  /*81f0*/  @P1 SYNCS.ARRIVE.TRANS64.RED.A1T0 RZ, [R0+URZ], RZ ;  /* 0x000000ff00ff19a7 */ /* 0x0003e800081004ff */
.L_x_110:
[----:B------:R-:W2:Y:S01]  /*8200*/  @P1 SYNCS.PHASECHK.TRANS64.TRYWAIT P0, [R3+URZ+0x60], R4 ;  /* 0x00006004030015a7 */ /* 0x000ea200080011ff */
[----:B------:R-:W-:Y:S01]  /*8210*/  UISETP.NE.AND UP0, UPT, UR37, URZ, UPT ;  /* 0x000000ff2500728c */ /* 0x000fe2000bf05270 */
[----:B------:R-:W-:Y:S01]  /*8220*/  BSSY B1, `(.L_x_111) ;  /* 0x0000035000017945 */ /* 0x000fe20003800000 */
[----:B------:R-:W-:Y:S02]  /*8230*/  UMOV UR4, 0xc0 ;  /* 0x000000c000047882 */ /* 0x000fe40000000000 */
[----:B------:R-:W-:Y:S01]  /*8240*/  USEL UR40, UR4, 0x20, !UP0 ;  /* 0x0000002004287887 */ /* 0x000fe2000c000000 */
[----:B--2---:R-:W-:Y:S01]  /*8250*/  @P1 SEL R102, RZ, 0x1, !P0 ;  /* 0x00000001ff661807 */ /* 0x004fe20004000000 */
[----:B------:R-:W-:Y:S10]  /*8260*/  @!P1 BRA `(.L_x_112) ;  /* 0x0000000000c09947 */ /* 0x000ff40003800000 */
[----:B------:R-:W-:Y:S01]  /*8270*/  ISETP.NE.AND P0, PT, R102, RZ, PT ;  /* 0x000000ff6600720c */ /* 0x000fe20003f05270 */
[----:B------:R-:W-:Y:S01]  /*8280*/  BSSY B0, `(.L_x_113) ;  /* 0x0000009000007945 */ /* 0x000fe20003800000 */
[----:B------:R-:W-:Y:S11]  /*8290*/  ISETP.NE.AND P1, PT, R103, RZ, PT ;  /* 0x000000ff6700720c */ /* 0x000ff60003f25270 */
[----:B------:R-:W-:Y:S02]  /*82a0*/  @!UPT UIADD3 URZ, UPT, UPT, URZ, URZ, URZ ;  /* 0x000000fffffff290 */ /* 0x000fe4000fffe0ff */
[C---:B------:R-:W-:Y:S02]  /*82b0*/  @P1 IMAD R5, R101.reuse, 0x4000, R73 ;  /* 0x0000400065051824 */ /* 0x040fe400078e0249 */
[----:B------:R-:W-:Y:S01]  /*82c0*/  @P1 IMAD R4, R101, 0x4000, R92 ;  /* 0x0000400065041824 */ /* 0x000fe200078e025c */
[----:B------:R-:W-:Y:S06]  /*82d0*/  @P0 BRA `(.L_x_114) ;  /* 0x00000000000c0947 */ /* 0x000fec0003800000 */
[----:B-1----:R-:W-:Y:S04]  /*82e0*/  SHF.L.U32 R0, RZ, 0x1f, RZ ;  /* 0x0000001fff007819 */ /* 0x002fe800000006ff */
[----:B------:R-:W1:Y:S02]  /*82f0*/  SYNCS.PHASECHK.TRANS64.TRYWAIT P0, [R3+URZ+0x60], R0 ;  /* 0x00006000030075a7 */ /* 0x000e6400080011ff */
[----:B-1----:R-:W-:Y:S05]  /*8300*/  @!P0 BRA `(.L_x_115) ;  /* 0x00000070006c8947 */ /* 0x002fea0003800000 */
.L_x_114:
[----:B------:R-:W-:Y:S05]  /*8310*/  BSYNC B0 ;  /* 0x0000000000007941 */ /* 0x000fea0003800000 */
.L_x_113:
[----:B------:R-:W-:Y:S11]  /*8320*/  ISETP.NE.AND P0, PT, R103, RZ, PT ;  /* 0x000000ff6700720c */ /* 0x000ff60003f05270 */
[----:B------:R-:W-:Y:S02]  /*8330*/  @!UPT UIADD3 URZ, UPT, UPT, URZ, URZ, URZ ;  /* 0x000000fffffff290 */ /* 0x000fe4000fffe0ff */
[----:B------:R2:W4:Y:S01]  /*8340*/  @P0 LDS R40, [R5+0x200] ;  /* 0x0002000005280984 */ /* 0x0005220000000800 */
[C---:B-1----:R-:W-:Y:S01]  /*8350*/  @P0 IMAD R0, R101.reuse, 0x4000, R79 ;  /* 0x0000400065000824 */ /* 0x042fe200078e024f */
[C---:B------:R-:W-:Y:S01]  /*8360*/  @P0 LEA R3, R101.reuse, R90, 0xe ;  /* 0x0000005a65030211 */ /* 0x040fe200078e70ff */
[----:B------:R-:W-:Y:S01]  /*8370*/  VIADD R101, R101, 0x1 ;  /* 0x0000000165657836 */ /* 0x000fe20000000000 */
[----:B------:R2:W1:Y:S04]  /*8380*/  @P0 LDS R45, [R5+0x400] ;  /* 0x00040000052d0984 */ /* 0x0004680000000800 */
        /* <DEDUP_REMOVED lines=14> */
[----:B------:R2:W1:Y:S04]  /*8470*/  @P0 LDS R43, [R0] ;  /* 0x00000000002b0984 */ /* 0x0004680000000800 */
        /* <DEDUP_REMOVED lines=14> */
[----:B----4-:R2:W1:Y:S02]  /*8560*/  @P0 LDS R72, [R3+0xe00] ;  /* 0x000e000003480984 */ /* 0x0104640000000800 */
.L_x_112:
[----:B------:R-:W-:Y:S05]  /*8570*/  BSYNC B1 ;  /* 0x0000000000017941 */ /* 0x000fea0003800000 */
.L_x_111:
[----:B------:R-:W-:Y:S05]  /*8580*/  VIADD R38, R37, UR40 ;  /* 0x0000002825267c36 */ /* 0x000fea0008000000 */
[----:B--2---:R-:W-:Y:S04]  /*8590*/  SHF.R.U32.HI R3, RZ, 0x15, R38 ;  /* 0x00000015ff037819 */ /* 0x004fe80000011626 */
[----:B------:R-:W-:Y:S11]  /*85a0*/  LOP3.LUT P0, RZ, R3, 0x3, R80, 0x48, !PT ;  /* 0x0000000303ff7812 */ /* 0x000ff60007804850 */
[----:B------:R-:W-:Y:S02]  /*85b0*/  @!UPT UIADD3 URZ, UPT, UPT, URZ, URZ, URZ ;  /* 0x000000fffffff290 */ /* 0x000fe4000fffe0ff */
[----:B------:R-:W-:Y:S05]  /*85c0*/  @!P0 BRA `(.L_x_116) ;  /* 0x0000000000408947 */ /* 0x000fea0003800000 */
[----:B------:R-:W2:Y:S01]  /*85d0*/  LDCU.64 UR8, c[0x4][0x70] ;  /* 0x01000e00ff0877ac */ /* 0x000ea20008000a00 */
[----:B------:R-:W-:Y:S01]  /*85e0*/  MOV R15, 0x0 ;  /* 0x00000000000f7802 */ /* 0x000fe20000000f00 */
[----:B------:R-:W-:Y:S02]  /*85f0*/  HFMA2 R12, -RZ, RZ, 0, 5.9604644775390625e-08 ;  /* 0x00000001ff0c7431 */ /* 0x000fe400000001ff */
[----:B------:R-:W-:Y:S02]  /*8600*/  IMAD.MOV.U32 R8, RZ, RZ, 0x192 ;  /* 0x00000192ff087424 */ /* 0x000fe400078e00ff */
[----:B------:R-:W-:Y:S01]  /*8610*/  IMAD.MOV.U32 R13, RZ, RZ, RZ ;  /* 0x000000ffff0d7224 */ /* 0x000fe200078e00ff */
[----:B------:R-:W4:Y:S01]  /*8620*/  LDCU.64 UR6, c[0x4][0x78] ;  /* 0x01000f00ff0677ac */ /* 0x000f220008000a00 */
[----:B------:R-:W1:Y:S01]  /*8630*/  LDC.64 R14, c[0x4][R15] ;  /* 0x010000000f0e7b82 */ /* 0x000e620000000a00 */
[----:B------:R-:W5:Y:S01]  /*8640*/  LDCU.64 UR4, c[0x4][0x10] ;  /* 0x01000200ff0477ac */ /* 0x000f620008000a00 */
[----:B--2---:R-:W-:Y:S01]  /*8650*/  MOV R5, UR9 ;  /* 0x0000000900057c02 */ /* 0x004fe20008000f00 */
[----:B------:R-:W-:Y:S01]  /*8660*/  IMAD.U32 R4, RZ, RZ, UR8 ;  /* 0x00000008ff047e24 */ /* 0x000fe2000f8e00ff */
[----:B----4-:R-:W-:Y:S01]  /*8670*/  MOV R7, UR7 ;  /* 0x0000000700077c02 */ /* 0x010fe20008000f00 */
[----:B------:R-:W-:Y:S01]  /*8680*/  IMAD.U32 R6, RZ, RZ, UR6 ;  /* 0x00000006ff067e24 */ /* 0x000fe2000f8e00ff */
[----:B-----5:R-:W-:Y:S01]  /*8690*/  MOV R11, UR5 ;  /* 0x00000005000b7c02 */ /* 0x020fe20008000f00 */
[----:B------:R-:W-:Y:S02]  /*86a0*/  IMAD.U32 R10, RZ, RZ, UR4 ;  /* 0x00000004ff0a7e24 */ /* 0x000fe4000f8e00ff */
[----:B------:R-:W-:Y:S07]  /*86b0*/  LEPC R20, `(.L_x_116) ;  /* 0x000000001014794e */ /* 0x000fee0000000000 */
[----:B-1-3--:R-:W-:Y:S05]  /*86c0*/  CALL.ABS.NOINC R14 ;  /* 0x000000000e007343 */ /* 0x00afea0003c00000 */
.L_x_116:
[----:B------:R-:W-:Y:S05]  /*86d0*/  WARPSYNC.ALL ;  /* 0x0000000000007948 */ /* 0x000fea0003800000 */
[----:B------:R-:W-:Y:S01]  /*86e0*/  R2UR UR4, R38 ;  /* 0x00000000260472ca */ /* 0x000fe200000e0000 */
[----:B------:R-:W-:Y:S01]  /*86f0*/  BSSY.RECONVERGENT B0, `(.L_x_117) ;  /* 0x000008b000007945 */ /* 0x000fe20003800200 */
[----:B------:R-:W-:Y:S02]  /*8700*/  ISETP.NE.AND P6, PT, R100, RZ, PT ;  /* 0x000000ff6400720c */ /* 0x000fe40003fc5270 */
[----:B------:R-:W-:Y:S02]  /*8710*/  ISETP.NE.AND P0, PT, R95, RZ, PT ;  /* 0x000000ff5f00720c */ /* 0x000fe40003f05270 */
[----:B------:R-:W-:Y:S02]  /*8720*/  MOV R3, UR52 ;  /* 0x0000003400037c02 */ /* 0x000fe40008000f00 */
[----:B-1----:R-:W-:Y:S05]  /*8730*/  MOV R0, UR54 ;  /* 0x0000003600007c02 */ /* 0x002fea0008000f00 */
[----:B------:R-:W1:Y:S02]  /*8740*/  LDTM.x32 R4, tmem[UR4] ;  /* 0x00000004000479ee */ /* 0x000e6400082c0000 */
[----:B------:R-:W-:Y:S02]  /*8750*/  @P6 LEA R3, R3, UR46, 0x3 ;  /* 0x0000002e03036c11 */ /* 0x000fe4000f8e18ff */
[----:B------:R-:W-:Y:S02]  /*8760*/  @P6 SHF.L.U32 R104, RZ, 0x1f, RZ ;  /* 0x0000001fff686819 */ /* 0x000fe400000006ff */
[----:B------:R-:W-:Y:S04]  /*8770*/  @P6 IADD3 R3, PT, PT, R3, 0x80, RZ ;  /* 0x0000008003036810 */ /* 0x000fe80007ffe0ff */
[----:B------:R-:W-:Y:S02]  /*8780*/  @P6 PRMT R0, R0, 0x654, R3 ;  /* 0x0000065400006816 */ /* 0x000fe40000000003 */
[----:B------:R-:W-:Y:S01]  /*8790*/  LEA R3, R101, UR46, 0x3 ;  /* 0x0000002e65037c11 */ /* 0x000fe2000f8e18ff */
[C---:B-1----:R-:W-:Y:S01]  /*87a0*/  FMUL R4, R36.reuse, R4 ;  /* 0x0000000424047220 */ /* 0x042fe20000400000 */
        /* <DEDUP_REMOVED lines=100> */
[----:B--2---:R-:W2:Y:S02]  /*8df0*/  FENCE.VIEW.ASYNC.S ;  /* 0x00000000000073c6 */ /* 0x004ea40000000000 */
[----:B--2---:R-:W-:Y:S06]  /*8e00*/  BAR.SYNC.DEFER_BLOCKING 0x1, 0x80 ;  /* 0x0042000000007b1d */ /* 0x004fec0000010000 */
[----:B------:R-:W-:Y:S05]  /*8e10*/  @P0 BRA `(.L_x_118) ;  /* 0x0000000000600947 */ /* 0x000fea0003800000 */
[----:B------:R-:W-:Y:S02]  /*8e20*/  UIADD3 UR4, UP0, UPT, UR56, 0x880, URZ ;  /* 0x0000088038047890 */ /* 0x000fe4000ff1e0ff */
[----:B------:R-:W-:Y:S02]  /*8e30*/  UIADD3 UR10, UPT, UPT, UR53, UR40, URZ ;  /* 0x00000028350a7290 */ /* 0x000fe4000fffe0ff */
[----:B------:R-:W-:Y:S02]  /*8e40*/  UIADD3 UR8, UPT, UPT, UR46, 0x4200, URZ ;  /* 0x000042002e087890 */ /* 0x000fe4000fffe0ff */
[----:B------:R-:W-:Y:S01]  /*8e50*/  UIADD3.X UR5, UPT, UPT, URZ, UR57, URZ, UP0, !UPT ;  /* 0x00000039ff057290 */ /* 0x000fe200087fe4ff */
[----:B------:R-:W-:Y:S01]  /*8e60*/  UMOV UR9, UR49 ;  /* 0x0000003100097c82 */ /* 0x000fe20008000000 */
[----:B------:R-:W-:Y:S01]  /*8e70*/  UMOV UR11, UR36 ;  /* 0x00000024000b7c82 */ /* 0x000fe20008000000 */
[----:B------:R-:W-:Y:S02]  /*8e80*/  UIADD3 UR17, UPT, UPT, UR49, 0x20, URZ ;  /* 0x0000002031117890 */ /* 0x000fe4000fffe0ff */
[----:B------:R-:W-:Y:S01]  /*8e90*/  UIADD3 UR16, UPT, UPT, UR46, 0x5200, URZ ;  /* 0x000052002e107890 */ /* 0x000fe2000fffe0ff */
[----:B------:R-:W-:Y:S03]  /*8ea0*/  UMOV UR19, UR36 ;  /* 0x0000002400137c82 */ /* 0x000fe60008000000 */
[----:B------:R2:W-:Y:S01]  /*8eb0*/  UTMASTG.3D [UR8], [UR4] ;  /* 0x00000008040073b5 */ /* 0x0005e20008010000 */
[----:B------:R-:W-:Y:S01]  /*8ec0*/  UMOV UR18, UR10 ;  /* 0x0000000a00127c82 */ /* 0x000fe20008000000 */
[----:B------:R-:W-:Y:S02]  /*8ed0*/  UIADD3 UR21, UPT, UPT, UR49, 0x40, URZ ;  /* 0x0000004031157890 */ /* 0x000fe4000fffe0ff */
[----:B------:R-:W-:Y:S01]  /*8ee0*/  UIADD3 UR20, UPT, UPT, UR46, 0x6200, URZ ;  /* 0x000062002e147890 */ /* 0x000fe2000fffe0ff */
[----:B------:R-:W-:Y:S01]  /*8ef0*/  UMOV UR23, UR36 ;  /* 0x0000002400177c82 */ /* 0x000fe20008000000 */
[----:B------:R-:W-:Y:S01]  /*8f00*/  UMOV UR22, UR10 ;  /* 0x0000000a00167c82 */ /* 0x000fe20008000000 */
[----:B------:R2:W-:Y:S01]  /*8f10*/  UTMASTG.3D [UR16], [UR4] ;  /* 0x00000010040073b5 */ /* 0x0005e20008010000 */
[----:B------:R-:W-:Y:S02]  /*8f20*/  UIADD3 UR13, UPT, UPT, UR49, 0x60, URZ ;  /* 0x00000060310d7890 */ /* 0x000fe4000fffe0ff */
[----:B------:R-:W-:Y:S01]  /*8f30*/  UIADD3 UR12, UPT, UPT, UR46, 0x7200, URZ ;  /* 0x000072002e0c7890 */ /* 0x000fe2000fffe0ff */
[----:B------:R-:W-:Y:S01]  /*8f40*/  UMOV UR15, UR36 ;  /* 0x00000024000f7c82 */ /* 0x000fe20008000000 */
[----:B------:R-:W-:Y:S01]  /*8f50*/  UMOV UR14, UR10 ;  /* 0x0000000a000e7c82 */ /* 0x000fe20008000000 */
[----:B------:R2:W-:Y:S06]  /*8f60*/  UTMASTG.3D [UR20], [UR4] ;  /* 0x00000014040073b5 */ /* 0x0005ec0008010000 */
[----:B------:R2:W-:Y:S01]  /*8f70*/  UTMASTG.3D [UR12], [UR4] ;  /* 0x0000000c040073b5 */ /* 0x0005e20008010000 */
[----:B------:R0:W-:Y:S01]  /*8f80*/  UTMACMDFLUSH ;  /* 0x00000000000079b7 */ /* 0x0001e20000000000 */
[----:B--2---:R-:W-:Y:S04]  /*8f90*/  DEPBAR.LE SB0, 0x1 ;  /* 0x000080400000791a */ /* 0x004fe80000000000 */
.L_x_118:
[----:B------:R-:W-:Y:S05]  /*8fa0*/  BSYNC.RECONVERGENT B0 ;  /* 0x0000000000007941 */ /* 0x000fea0003800200 */
.L_x_117:
[----:B------:R-:W-:Y:S01]  /*8fb0*/  BAR.SYNC.DEFER_BLOCKING 0x1, 0x80 ;  /* 0x0042000000007b1d */ /* 0x000fe20000010000 */
[----:B------:R-:W-:Y:S02]  /*8fc0*/  UIADD3 UR5, UPT, UPT, UR52, 0x1, URZ ;  /* 0x0000000134057890 */ /* 0x000fe4000fffe0ff */
[----:B------:R-:W-:Y:S02]  /*8fd0*/  UISETP.NE.AND UP0, UPT, UR37, URZ, UPT ;  /* 0x000000ff2500728c */ /* 0x000fe4000bf05270 */
[----:B------:R-:W-:Y:S04]  /*8fe0*/  UISETP.NE.AND UP1, UPT, UR5, 0x4, UPT ;  /* 0x000000040500788c */ /* 0x000fe8000bf25270 */
[----:B------:R-:W-:Y:S01]  /*8ff0*/  USEL UR48, UR5, URZ, UP1 ;  /* 0x000000ff05307287 */ /* 0x000fe20008800000 */
[----:B------:R2:W-:Y:S01]  /*9000*/  @P6 SYNCS.ARRIVE.TRANS64.RED.A1T0 RZ, [R0+URZ], RZ ;  /* 0x000000ff00ff69a7 */ /* 0x0005e200081004ff */
[----:B------:R-:W-:Y:S01]  /*9010*/  UMOV UR4, 0xa0 ;  /* 0x000000a000047882 */ /* 0x000fe20000000000 */
[----:B------:R-:W-:Y:S01]  /*9020*/  BSSY B1, `(.L_x_119) ;  /* 0x0000035000017945 */ /* 0x000fe20003800000 */
[----:B------:R-:W-:Y:S01]  /*9030*/  USEL UR40, UR4, 0x40, !UP0 ;  /* 0x0000004004287887 */ /* 0x000fe2000c000000 */
[----:B------:R-:W4:Y:S02]  /*9040*/  @P6 SYNCS.PHASECHK.TRANS64.TRYWAIT P0, [R3+URZ+0x60], R104 ;  /* 0x00006068030065a7 */ /* 0x000f2400080011ff */
[----:B----4-:R-:W-:Y:S01]  /*9050*/  @P6 SEL R102, RZ, 0x1, !P0 ;  /* 0x00000001ff666807 */ /* 0x010fe20004000000 */
[----:B--2---:R-:W-:Y:S08]  /*9060*/  @!P6 BRA `(.L_x_120) ;  /* 0x0000000000c0e947 */ /* 0x004ff00003800000 */
[----:B------:R-:W-:Y:S01]  /*9070*/  ISETP.NE.AND P0, PT, R102, RZ, PT ;  /* 0x000000ff6600720c */ /* 0x000fe20003f05270 */
[----:B------:R-:W-:Y:S01]  /*9080*/  BSSY B0, `(.L_x_121) ;  /* 0x0000009000007945 */ /* 0x000fe20003800000 */
[----:B------:R-:W-:Y:S11]  /*9090*/  ISETP.NE.AND P1, PT, R103, RZ, PT ;  /* 0x000000ff6700720c */ /* 0x000ff60003f25270 */
[----:B------:R-:W-:Y:S02]  /*90a0*/  @!UPT UIADD3 URZ, UPT, UPT, URZ, URZ, URZ ;  /* 0x000000fffffff290 */ /* 0x000fe4000fffe0ff */
[C---:B-1----:R-:W-:Y:S02]  /*90b0*/  @P1 IMAD R4, R101.reuse, 0x4000, R73 ;  /* 0x0000400065041824 */ /* 0x042fe400078e0249 */
[----:B------:R-:W-:Y:S01]  /*90c0*/  @P1 IMAD R0, R101, 0x4000, R92 ;  /* 0x0000400065001824 */ /* 0x000fe200078e025c */
[----:B------:R-:W-:Y:S06]  /*90d0*/  @P0 BRA `(.L_x_122) ;  /* 0x00000000000c0947 */ /* 0x000fec0003800000 */
[----:B------:R-:W-:Y:S04]  /*90e0*/  SHF.L.U32 R6, RZ, 0x1f, RZ ;  /* 0x0000001fff067819 */ /* 0x000fe800000006ff */
[----:B------:R-:W1:Y:S02]  /*90f0*/  SYNCS.PHASECHK.TRANS64.TRYWAIT P0, [R3+URZ+0x60], R6 ;  /* 0x00006006030075a7 */ /* 0x000e6400080011ff */
[----:B-1----:R-:W-:Y:S05]  /*9100*/  @!P0 BRA `(.L_x_123) ;  /* 0x0000006400008947 */ /* 0x002fea0003800000 */
.L_x_122:
[----:B------:R-:W-:Y:S05]  /*9110*/  BSYNC B0 ;  /* 0x0000000000007941 */ /* 0x000fea0003800000 */
.L_x_121:
        /* <DEDUP_REMOVED lines=37> */
.L_x_120:
[----:B------:R-:W-:Y:S05]  /*9370*/  BSYNC B1 ;  /* 0x0000000000017941 */ /* 0x000fea0003800000 */
.L_x_119:
[----:B------:R-:W-:Y:S05]  /*9380*/  VIADD R38, R37, UR40 ;  /* 0x0000002825267c36 */ /* 0x000fea0008000000 */
[----:B--2---:R-:W-:Y:S04]  /*9390*/  SHF.R.U32.HI R3, RZ, 0x15, R38 ;  /* 0x00000015ff037819 */ /* 0x004fe80000011626 */
[----:B------:R-:W-:Y:S11]  /*93a0*/  LOP3.LUT P0, RZ, R3, 0x3, R80, 0x48, !PT ;  /* 0x0000000303ff7812 */ /* 0x000ff60007804850 */
[----:B------:R-:W-:Y:S02]  /*93b0*/  @!UPT UIADD3 URZ, UPT, UPT, URZ, URZ, URZ ;  /* 0x000000fffffff290 */ /* 0x000fe4000fffe0ff */
[----:B------:R-:W-:Y:S05]  /*93c0*/  @!P0 BRA `(.L_x_124) ;  /* 0x0000000000408947 */ /* 0x000fea0003800000 */
[----:B------:R-:W2:Y:S01]  /*93d0*/  LDCU.64 UR8, c[0x4][0x70] ;  /* 0x01000e00ff0877ac */ /* 0x000ea20008000a00 */
[----:B-1----:R-:W-:Y:S01]  /*93e0*/  MOV R15, 0x0 ;  /* 0x00000000000f7802 */ /* 0x002fe20000000f00 */
[----:B------:R-:W-:Y:S02]  /*93f0*/  HFMA2 R12, -RZ, RZ, 0, 5.9604644775390625e-08 ;  /* 0x00000001ff0c7431 */ /* 0x000fe400000001ff */
[----:B------:R-:W-:Y:S02]  /*9400*/  IMAD.MOV.U32 R8, RZ, RZ, 0x192 ;  /* 0x00000192ff087424 */ /* 0x000fe400078e00ff */
[----:B------:R-:W-:Y:S01]  /*9410*/  IMAD.MOV.U32 R13, RZ, RZ, RZ ;  /* 0x000000ffff0d7224 */ /* 0x000fe200078e00ff */
[----:B------:R-:W1:Y:S01]  /*9420*/  LDCU.64 UR6, c[0x4][0x78] ;  /* 0x01000f00ff0677ac */ /* 0x000e620008000a00 */
[----:B------:R-:W4:Y:S01]  /*9430*/  LDC.64 R14, c[0x4][R15] ;  /* 0x010000000f0e7b82 */ /* 0x000f220000000a00 */
[----:B------:R-:W5:Y:S01]  /*9440*/  LDCU.64 UR4, c[0x4][0x10] ;  /* 0x01000200ff0477ac */ /* 0x000f620008000a00 */
[----:B--2---:R-:W-:Y:S01]  /*9450*/  MOV R5, UR9 ;  /* 0x0000000900057c02 */ /* 0x004fe20008000f00 */
[----:B------:R-:W-:Y:S01]  /*9460*/  IMAD.U32 R4, RZ, RZ, UR8 ;  /* 0x00000008ff047e24 */ /* 0x000fe2000f8e00ff */
[----:B-1----:R-:W-:Y:S01]  /*9470*/  MOV R7, UR7 ;  /* 0x0000000700077c02 */ /* 0x002fe20008000f00 */
[----:B------:R-:W-:Y:S01]  /*9480*/  IMAD.U32 R6, RZ, RZ, UR6 ;  /* 0x00000006ff067e24 */ /* 0x000fe2000f8e00ff */
[----:B-----5:R-:W-:Y:S01]  /*9490*/  MOV R11, UR5 ;  /* 0x00000005000b7c02 */ /* 0x020fe20008000f00 */
[----:B------:R-:W-:Y:S02]  /*94a0*/  IMAD.U32 R10, RZ, RZ, UR4 ;  /* 0x00000004ff0a7e24 */ /* 0x000fe4000f8e00ff */
[----:B------:R-:W-:Y:S07]  /*94b0*/  LEPC R20, `(.L_x_124) ;  /* 0x000000001014794e */ /* 0x000fee0000000000 */
[----:B---34-:R-:W-:Y:S05]  /*94c0*/  CALL.ABS.NOINC R14 ;  /* 0x000000000e007343 */ /* 0x018fea0003c00000 */
.L_x_124:
[----:B------:R-:W-:Y:S05]  /*94d0*/  WARPSYNC.ALL ;  /* 0x0000000000007948 */ /* 0x000fea0003800000 */
[----:B------:R-:W-:Y:S01]  /*94e0*/  R2UR UR4, R38 ;  /* 0x00000000260472ca */ /* 0x000fe200000e0000 */
[----:B------:R-:W-:Y:S01]  /*94f0*/  BSSY.RECONVERGENT B0, `(.L_x_125) ;  /* 0x000008b000007945 */ /* 0x000fe20003800200 */
[----:B------:R-:W-:Y:S02]  /*9500*/  ISETP.NE.AND P6, PT, R100, RZ, PT ;  /* 0x000000ff6400720c */ /* 0x000fe40003fc5270 */
[----:B------:R-:W-:Y:S02]  /*9510*/  ISETP.NE.AND P0, PT, R95, RZ, PT ;  /* 0x000000ff5f00720c */ /* 0x000fe40003f05270 */
[----:B------:R-:W-:Y:S02]  /*9520*/  MOV R3, UR48 ;  /* 0x0000003000037c02 */ /* 0x000fe40008000f00 */
[----:B------:R-:W-:Y:S05]  /*9530*/  MOV R0, UR54 ;  /* 0x0000003600007c02 */ /* 0x000fea0008000f00 */
[----:B-1----:R-:W1:Y:S02]  /*9540*/  LDTM.x32 R4, tmem[UR4] ;  /* 0x00000004000479ee */ /* 0x002e6400082c0000 */
        /* <DEDUP_REMOVED lines=133> */
.L_x_126:
[----:B------:R-:W-:Y:S05]  /*9da0*/  BSYNC.RECONVERGENT B0 ;  /* 0x0000000000007941 */ /* 0x000fea0003800200 */
.L_x_125:
[----:B------:R-:W-:Y:S01]  /*9db0*/  BAR.SYNC.DEFER_BLOCKING 0x1, 0x80 ;  /* 0x0042000000007b1d */ /* 0x000fe20000010000 */
[----:B------:R-:W-:Y:S01]  /*9dc0*/  UIADD3 UR5, UPT, UPT, UR48, 0x1, URZ ;  /* 0x0000000130057890 */ /* 0x000fe2000fffe0ff */
[----:B------:R-:W-:Y:S01]  /*9dd0*/  HFMA2 R39, -RZ, RZ, 0, 0 ;  /* 0x00000000ff277431 */ /* 0x000fe200000001ff */
        /* <DEDUP_REMOVED lines=20> */
.L_x_130:
[----:B------:R-:W-:Y:S05]  /*9f20*/  BSYNC B0 ;  /* 0x0000000000007941 */ /* 0x000fea0003800000 */
.L_x_129:
[----:B------:R-:W-:Y:S11]  /*9f30*/  ISETP.NE.AND P0, PT, R103, RZ, PT ;  /* 0x000000ff6700720c */ /* 0x000ff60003f05270 */
[----:B------:R-:W-:Y:S02]  /*9f40*/  @!UPT UIADD3 URZ, UPT, UPT, URZ, URZ, URZ ;  /* 0x000000fffffff290 */ /* 0x000fe4000fffe0ff */
[----:B------:R2:W4:Y:S01]  /*9f50*/  @P0 LDS R40, [R4+0x200] ;  /* 0x0002000004280984 */ /* 0x0005220000000800 */
[C---:B-1----:R-:W-:Y:S02]  /*9f60*/  @P0 IMAD R3, R101.reuse, 0x4000, R79 ;  /* 0x0000400065030824 */ /* 0x042fe400078e024f */
[C---:B------:R-:W-:Y:S01]  /*9f70*/  @P0 IMAD R5, R101.reuse, 0x4000, R90 ;  /* 0x0000400065050824 */ /* 0x040fe200078e025a */
[----:B------:R2:W1:Y:S01]  /*9f80*/  @P0 LDS R45, [R4+0x400] ;  /* 0x00040000042d0984 */ /* 0x0004620000000800 */
[----:B------:R-:W-:Y:S03]  /*9f90*/  VIADD R101, R101, 0x1 ;  /* 0x0000000165657836 */ /* 0x000fe60000000000 */
        /* <DEDUP_REMOVED lines=29> */
[----:B------:R2:W1:Y:S01]  /*a170*/  @P0 LDS R72, [R5+0xe00] ;  /* 0x000e000005480984 */ /* 0x0004620000000800 */
[C---:B------:R-:W-:Y:S04]  /*a180*/  ISETP.NE.AND P0, PT, R101.reuse, 0x4, PT ;  /* 0x000000046500780c */ /* 0x040fe80003f05270 */
[----:B------:R-:W-:Y:S02]  /*a190*/  SEL R101, R101, RZ, P0 ;  /* 0x000000ff65657207 */ /* 0x000fe40000000000 */
[----:B----4-:R-:W-:Y:S02]  /*a1a0*/  SEL R39, RZ, 0x1, P0 ;  /* 0x00000001ff277807 */ /* 0x010fe40000000000 */
.L_x_128:
[----:B------:R-:W-:Y:S05]  /*a1b0*/  BSYNC B1 ;  /* 0x0000000000017941 */ /* 0x000fea0003800000 */
.L_x_127:
        /* <DEDUP_REMOVED lines=21> */
.L_x_132:
        /* <DEDUP_REMOVED lines=9> */
[----:B------:R-:W-:Y:S02]  /*a3a0*/  @P6 SHF.L.U32 R104, R39, 0x1f, RZ ;  /* 0x0000001f27686819 */ /* 0x000fe400000006ff */
        /* <DEDUP_REMOVED lines=131> */
.L_x_134:
[----:B------:R-:W-:Y:S05]  /*abe0*/  BSYNC.RECONVERGENT B0 ;  /* 0x0000000000007941 */ /* 0x000fea0003800200 */
.L_x_133:
        /* <DEDUP_REMOVED lines=19> */
[----:B------:R-:W-:Y:S04]  /*ad20*/  SHF.L.U32 R6, R39, 0x1f, RZ ;  /* 0x0000001f27067819 */ /* 0x000fe800000006ff */
[----:B------:R-:W1:Y:S02]  /*ad30*/  SYNCS.PHASECHK.TRANS64.TRYWAIT P0, [R3+URZ+0x60], R6 ;  /* 0x00006006030075a7 */ /* 0x000e6400080011ff */
[----:B-1----:R-:W-:Y:S05]  /*ad40*/  @!P0 BRA `(.L_x_139) ;  /* 0x0000004800188947 */ /* 0x002fea0003800000 */
.L_x_138:
[----:B------:R-:W-:Y:S05]  /*ad50*/  BSYNC B0 ;  /* 0x0000000000007941 */ /* 0x000fea0003800000 */
.L_x_137:
[----:B------:R-:W-:Y:S11]  /*ad60*/  ISETP.NE.AND P0, PT, R103, RZ, PT ;  /* 0x000000ff6700720c */ /* 0x000ff60003f05270 */
[----:B------:R-:W-:Y:S02]  /*ad70*/  @!UPT UIADD3 URZ, UPT, UPT, URZ, URZ, URZ ;  /* 0x000000fffffff290 */ /* 0x000fe4000fffe0ff */
[----:B------:R-:W2:Y:S01]  /*ad80*/  @P0 LDS R40, [R4+0x200] ;  /* 0x0002000004280984 */ /* 0x000ea20000000800 */
[C---:B-1----:R-:W-:Y:S02]  /*ad90*/  @P0 IMAD R3, R101.reuse, 0x4000, R79 ;  /* 0x0000400065030824 */ /* 0x042fe400078e024f */
[C---:B------:R-:W-:Y:S01]  /*ada0*/  @P0 IMAD R5, R101.reuse, 0x4000, R90 ;  /* 0x0000400065050824 */ /* 0x040fe200078e025a */
[----:B------:R-:W4:Y:S01]  /*adb0*/  @P0 LDS R45, [R4+0x400] ;  /* 0x00040000042d0984 */ /* 0x000f220000000800 */
[----:B------:R-:W-:Y:S03]  /*adc0*/  VIADD R101, R101, 0x1 ;  /* 0x0000000165657836 */ /* 0x000fe60000000000 */
[----:B------:R-:W1:Y:S04]  /*add0*/  @P0 LDS R49, [R4+0x600] ;  /* 0x0006000004310984 */ /* 0x000e680000000800 */
        /* <DEDUP_REMOVED lines=30> */
[----:B-----5:R-:W-:Y:S02]  /*afc0*/  SEL R0, RZ, 0x1, P0 ;  /* 0x00000001ff007807 */ /* 0x020fe40000000000 */
[----:B------:R-:W-:Y:S02]  /*afd0*/  SEL R101, R101, RZ, P0 ;  /* 0x000000ff65657207 */ /* 0x000fe40000000000 */
[----:B--2-4-:R-:W-:Y:S02]  /*afe0*/  LOP3.LUT R39, R39, R0, RZ, 0x3c, !PT ;  /* 0x0000000027277212 */ /* 0x014fe400078e3cff */
.L_x_136:
[----:B------:R-:W-:Y:S05]  /*aff0*/  BSYNC B1 ;  /* 0x0000000000017941 */ /* 0x000fea0003800000 */
.L_x_135:
[----:B------:R-:W-:Y:S05]  /*b000*/  VIADD R38, R37, UR40 ;  /* 0x0000002825267c36 */ /* 0x000fea0008000000 */
[----:B-1----:R-:W-:Y:S04]  /*b010*/  SHF.R.U32.HI R3, RZ, 0x15, R38 ;  /* 0x00000015ff037819 */ /* 0x002fe80000011626 */
[----:B------:R-:W-:Y:S11]  /*b020*/  LOP3.LUT P0, RZ, R3, 0x3, R80, 0x48, !PT ;  /* 0x0000000303ff7812 */ /* 0x000ff60007804850 */
[----:B------:R-:W-:Y:S02]  /*b030*/  @!UPT UIADD3 URZ, UPT, UPT, URZ, URZ, URZ ;  /* 0x000000fffffff290 */ /* 0x000fe4000fffe0ff */
[----:B------:R-:W-:Y:S05]  /*b040*/  @!P0 BRA `(.L_x_140) ;  /* 0x0000000000408947 */ /* 0x000fea0003800000 */
[----:B------:R-:W1:Y:S01]  /*b050*/  LDCU.64 UR8, c[0x4][0x70] ;  /* 0x01000e00ff0877ac */ /* 0x000e620008000a00 */
[----:B------:R-:W-:Y:S01]  /*b060*/  MOV R15, 0x0 ;  /* 0x00000000000f7802 */ /* 0x000fe20000000f00 */
[----:B------:R-:W-:Y:S02]  /*b070*/  HFMA2 R12, -RZ, RZ, 0, 5.9604644775390625e-08 ;  /* 0x00000001ff0c7431 */ /* 0x000fe400000001ff */
[----:B------:R-:W-:Y:S02]  /*b080*/  IMAD.MOV.U32 R8, RZ, RZ, 0x192 ;  /* 0x00000192ff087424 */ /* 0x000fe400078e00ff */
[----:B------:R-:W-:Y:S01]  /*b090*/  IMAD.MOV.U32 R13, RZ, RZ, RZ ;  /* 0x000000ffff0d7224 */ /* 0x000fe200078e00ff */
[----:B------:R-:W2:Y:S01]  /*b0a0*/  LDCU.64 UR6, c[0x4][0x78] ;  /* 0x01000f00ff0677ac */ /* 0x000ea20008000a00 */
[----:B------:R-:W4:Y:S01]  /*b0b0*/  LDC.64 R14, c[0x4][R15] ;  /* 0x010000000f0e7b82 */ /* 0x000f220000000a00 */
[----:B------:R-:W5:Y:S01]  /*b0c0*/  LDCU.64 UR4, c[0x4][0x10] ;  /* 0x01000200ff0477ac */ /* 0x000f620008000a00 */
[----:B-1----:R-:W-:Y:S01]  /*b0d0*/  MOV R5, UR9 ;  /* 0x0000000900057c02 */ /* 0x002fe20008000f00 */
[----:B------:R-:W-:Y:S01]  /*b0e0*/  IMAD.U32 R4, RZ, RZ, UR8 ;  /* 0x00000008ff047e24 */ /* 0x000fe2000f8e00ff */
[----:B--2---:R-:W-:Y:S01]  /*b0f0*/  MOV R7, UR7 ;  /* 0x0000000700077c02 */ /* 0x004fe20008000f00 */
[----:B------:R-:W-:Y:S01]  /*b100*/  IMAD.U32 R6, RZ, RZ, UR6 ;  /* 0x00000006ff067e24 */ /* 0x000fe2000f8e00ff */
[----:B-----5:R-:W-:Y:S01]  /*b110*/  MOV R11, UR5 ;  /* 0x00000005000b7c02 */ /* 0x020fe20008000f00 */
[----:B------:R-:W-:Y:S02]  /*b120*/  IMAD.U32 R10, RZ, RZ, UR4 ;  /* 0x00000004ff0a7e24 */ /* 0x000fe4000f8e00ff */
[----:B------:R-:W-:Y:S07]  /*b130*/  LEPC R20, `(.L_x_140) ;  /* 0x000000001014794e */ /* 0x000fee0000000000 */
[----:B---34-:R-:W-:Y:S05]  /*b140*/  CALL.ABS.NOINC R14 ;  /* 0x000000000e007343 */ /* 0x018fea0003c00000 */
.L_x_140:
[----:B------:R-:W-:Y:S05]  /*b150*/  WARPSYNC.ALL ;  /* 0x0000000000007948 */ /* 0x000fea0003800000 */
[----:B------:R-:W-:Y:S01]  /*b160*/  R2UR UR4, R38 ;  /* 0x00000000260472ca */ /* 0x000fe200000e0000 */
[----:B------:R-:W-:Y:S01]  /*b170*/  BSSY.RECONVERGENT B0, `(.L_x_141) ;  /* 0x000008d000007945 */ /* 0x000fe20003800200 */
[----:B------:R-:W-:Y:S02]  /*b180*/  ISETP.NE.AND P6, PT, R100, RZ, PT ;  /* 0x000000ff6400720c */ /* 0x000fe40003fc5270 */
[----:B------:R-:W-:Y:S02]  /*b190*/  ISETP.NE.AND P0, PT, R95, RZ, PT ;  /* 0x000000ff5f00720c */ /* 0x000fe40003f05270 */
[----:B------:R-:W-:Y:S02]  /*b1a0*/  MOV R3, UR50 ;  /* 0x0000003200037c02 */ /* 0x000fe40008000f00 */
[----:B------:R-:W-:Y:S05]  /*b1b0*/  MOV R0, UR54 ;  /* 0x0000003600007c02 */ /* 0x000fea0008000f00 */
[----:B------:R-:W1:Y:S02]  /*b1c0*/  LDTM.x32 R4, tmem[UR4] ;  /* 0x00000004000479ee */ /* 0x000e6400082c0000 */
        /* <DEDUP_REMOVED lines=109> */
[----:B------:R-:W-:Y:S02]  /*b8a0*/  UIADD3 UR5, UPT, UPT, UR46, 0x200, URZ ;  /* 0x000002002e057890 */ /* 0x000fe4000fffe0ff */
[----:B------:R-:W-:Y:S02]  /*b8b0*/  UIADD3 UR4, UP0, UPT, UR56, 0x880, URZ ;  /* 0x0000088038047890 */ /* 0x000fe4000ff1e0ff */
[----:B------:R-:W-:Y:S02]  /*b8c0*/  UIADD3 UR10, UPT, UPT, UR53, UR40, URZ ;  /* 0x00000028350a7290 */ /* 0x000fe4000fffe0ff */
[----:B------:R-:W-:Y:S01]  /*b8d0*/  MOV R88, UR5 ;  /* 0x0000000500587c02 */ /* 0x000fe20008000f00 */
[----:B------:R-:W-:Y:S01]  /*b8e0*/  UIADD3.X UR5, UPT, UPT, URZ, UR57, URZ, UP0, !UPT ;  /* 0x00000039ff057290 */ /* 0x000fe200087fe4ff */
[----:B------:R-:W-:Y:S02]  /*b8f0*/  UMOV UR9, UR49 ;  /* 0x0000003100097c82 */ /* 0x000fe40008000000 */
[----:B------:R-:W-:Y:S01]  /*b900*/  R2UR UR8, R88 ;  /* 0x00000000580872ca */ /* 0x000fe200000e0000 */
[----:B------:R-:W-:Y:S01]  /*b910*/  UMOV UR11, UR36 ;  /* 0x00000024000b7c82 */ /* 0x000fe20008000000 */
[----:B------:R-:W-:Y:S02]  /*b920*/  UIADD3 UR17, UPT, UPT, UR49, 0x20, URZ ;  /* 0x0000002031117890 */ /* 0x000fe4000fffe0ff */
[----:B------:R-:W-:Y:S01]  /*b930*/  UIADD3 UR16, UPT, UPT, UR46, 0x1200, URZ ;  /* 0x000012002e107890 */ /* 0x000fe2000fffe0ff */
        /* <DEDUP_REMOVED lines=12> */
[----:B------:R2:W-:Y:S05]  /*ba00*/  UTMASTG.3D [UR20], [UR4] ;  /* 0x00000014040073b5 */ /* 0x0005ea0008010000 */
[----:B------:R2:W-:Y:S01]  /*ba10*/  UTMASTG.3D [UR12], [UR4] ;  /* 0x0000000c040073b5 */ /* 0x0005e20008010000 */
[----:B------:R0:W-:Y:S01]  /*ba20*/  UTMACMDFLUSH ;  /* 0x00000000000079b7 */ /* 0x0001e20000000000 */
[----:B--2---:R-:W-:Y:S04]  /*ba30*/  DEPBAR.LE SB0, 0x1 ;  /* 0x000080400000791a */ /* 0x004fe80000000000 */
.L_x_142:
[----:B------:R-:W-:Y:S05]  /*ba40*/  BSYNC.RECONVERGENT B0 ;  /* 0x0000000000007941 */ /* 0x000fea0003800200 */
.L_x_141:
        /* <DEDUP_REMOVED lines=22> */
.L_x_146:
[----:B------:R-:W-:Y:S05]  /*bbb0*/  BSYNC B0 ;  /* 0x0000000000007941 */ /* 0x000fea0003800000 */
.L_x_145:
        /* <DEDUP_REMOVED lines=41> */
.L_x_144:
[----:B------:R-:W-:Y:S05]  /*be50*/  BSYNC B1 ;  /* 0x0000000000017941 */ /* 0x000fea0003800000 */
.L_x_143:
        /* <DEDUP_REMOVED lines=21> */
.L_x_148:
        /* <DEDUP_REMOVED lines=141> */
.L_x_150:
[----:B------:R-:W-:Y:S05]  /*c880*/  BSYNC.RECONVERGENT B0 ;  /* 0x0000000000007941 */ /* 0x000fea0003800200 */
.L_x_149:
        /* <DEDUP_REMOVED lines=22> */
.L_x_154:
[----:B------:R-:W-:Y:S05]  /*c9f0*/  BSYNC B0 ;  /* 0x0000000000007941 */ /* 0x000fea0003800000 */
.L_x_153:
        /* <DEDUP_REMOVED lines=41> */
.L_x_152:
[----:B------:R-:W-:Y:S05]  /*cc90*/  BSYNC B1 ;  /* 0x0000000000017941 */ /* 0x000fea0003800000 */
.L_x_151:
        /* <DEDUP_REMOVED lines=21> */
.L_x_156:
        /* <DEDUP_REMOVED lines=141> */
.L_x_158:
[----:B------:R-:W-:Y:S05]  /*d6c0*/  BSYNC.RECONVERGENT B0 ;  /* 0x0000000000007941 */ /* 0x000fea0003800200 */
.L_x_157:
[----:B------:R-:W-:Y:S01]  /*d6d0*/  BAR.SYNC.DEFER_BLOCKING 0x1, 0x80 ;  /* 0x0042000000007b1d */ /* 0x000fe20000010000 */
[----:B------:R-:W-:Y:S02]  /*d6e0*/  UIADD3 UR4, UPT, UPT, UR47, 0x1, URZ ;  /* 0x000000012f047890 */ /* 0x000fe4000fffe0ff */
[----:B------:R-:W-:Y:S02]  /*d6f0*/  UISETP.NE.AND UP0, UPT, UR37, URZ, UPT ;  /* 0x000000ff2500728c */ /* 0x000fe4000bf05270 */
[----:B------:R-:W-:Y:S02]  /*d700*/  UISETP.NE.AND UP1, UPT, UR4, 0x4, UPT ;  /* 0x000000040400788c */ /* 0x000fe4000bf25270 */
[----:B------:R-:W-:Y:S02]  /*d710*/  USEL UR40, URZ, 0xe0, !UP0 ;  /* 0x000000e0ff287887 */ /* 0x000fe4000c000000 */
[----:B------:R-:W-:Y:S01]  /*d720*/  USEL UR52, UR4, URZ, UP1 ;  /* 0x000000ff04347287 */ /* 0x000fe20008800000 */
[----:B------:R2:W-:Y:S01]  /*d730*/  @P6 SYNCS.ARRIVE.TRANS64.RED.A1T0 RZ, [R0+URZ], RZ ;  /* 0x000000ff00ff69a7 */ /* 0x0005e200081004ff */
[----:B------:R-:W-:Y:S01]  /*d740*/  BSSY B1, `(.L_x_159) ;  /* 0x0000033000017945 */ /* 0x000fe20003800000 */
[----:B------:R-:W4:Y:S02]  /*d750*/  @P6 SYNCS.PHASECHK.TRANS64.TRYWAIT P0, [R3+URZ+0x60], R104 ;  /* 0x00006068030065a7 */ /* 0x000f2400080011ff */
[----:B----4-:R-:W-:Y:S01]  /*d760*/  @P6 SEL R102, RZ, 0x1, !P0 ;  /* 0x00000001ff666807 */ /* 0x010fe20004000000 */
[----:B--2---:R-:W-:Y:S06]  /*d770*/  @!P6 BRA `(.L_x_160) ;  /* 0x0000000000bce947 */ /* 0x004fec0003800000 */
        /* <DEDUP_REMOVED lines=10> */
.L_x_162:
[----:B------:R-:W-:Y:S05]  /*d820*/  BSYNC B0 ;  /* 0x0000000000007941 */ /* 0x000fea0003800000 */
.L_x_161:
[----:B------:R-:W-:Y:S11]  /*d830*/  ISETP.NE.AND P0, PT, R103, RZ, PT ;  /* 0x000000ff6700720c */ /* 0x000ff60003f05270 */
[----:B------:R-:W-:Y:S02]  /*d840*/  @!UPT UIADD3 URZ, UPT, UPT, URZ, URZ, URZ ;  /* 0x000000fffffff290 */ /* 0x000fe4000fffe0ff */
[----:B------:R2:W4:Y:S01]  /*d850*/  @P0 LDS R40, [R4+0x200] ;  /* 0x0002000004280984 */ /* 0x0005220000000800 */
[C---:B-1----:R-:W-:Y:S01]  /*d860*/  @P0 IMAD R3, R101.reuse, 0x4000, R79 ;  /* 0x0000400065030824 */ /* 0x042fe200078e024f */
[----:B------:R-:W-:Y:S02]  /*d870*/  @P0 LEA R101, R101, R90, 0xe ;  /* 0x0000005a65650211 */ /* 0x000fe400078e70ff */
        /* <DEDUP_REMOVED lines=31> */
.L_x_160:
[----:B------:R-:W-:Y:S05]  /*da70*/  BSYNC B1 ;  /* 0x0000000000017941 */ /* 0x000fea0003800000 */
.L_x_159:
        /* <DEDUP_REMOVED lines=21> */
.L_x_164:
[----:B------:R-:W-:Y:S05]  /*dbd0*/  WARPSYNC.ALL ;  /* 0x0000000000007948 */ /* 0x000fea0003800000 */
[----:B------:R-:W-:Y:S01]  /*dbe0*/  R2UR UR4, R37 ;  /* 0x00000000250472ca */ /* 0x000fe200000e0000 */
[----:B------:R-:W-:Y:S01]  /*dbf0*/  BSSY.RECONVERGENT B0, `(.L_x_165) ;  /* 0x0000083000007945 */ /* 0x000fe20003800200 */
[----:B------:R-:W-:Y:S11]  /*dc00*/  ISETP.NE.AND P0, PT, R95, RZ, PT ;  /* 0x000000ff5f00720c */ /* 0x000ff60003f05270 */
[----:B-1----:R-:W1:Y:S02]  /*dc10*/  LDTM.x32 R4, tmem[UR4] ;  /* 0x00000004000479ee */ /* 0x002e6400082c0000 */
        /* <DEDUP_REMOVED lines=128> */
.L_x_166:
[----:B------:R-:W-:Y:S05]  /*e420*/  BSYNC.RECONVERGENT B0 ;  /* 0x0000000000007941 */ /* 0x000fea0003800200 */
.L_x_165:
[----:B------:R-:W-:Y:S01]  /*e430*/  BAR.SYNC.DEFER_BLOCKING 0x1, 0x80 ;  /* 0x0042000000007b1d */ /* 0x000fe20000010000 */
[----:B------:R-:W-:Y:S09]  /*e440*/  UISETP.NE.AND UP0, UPT, UR55, -0x8, UPT ;  /* 0xfffffff83700788c */ /* 0x000ff2000bf05270 */
[----:B------:R-:W-:Y:S05]  /*e450*/  BRA.U !UP0, `(.L_x_167) ;  /* 0x0000000108287547 */ /* 0x000fea000b800000 */
[----:B------:R-:W-:Y:S01]  /*e460*/  ISETP.NE.AND P0, PT, R100, RZ, PT ;  /* 0x000000ff6400720c */ /* 0x000fe20003f05270 */
[----:B------:R-:W-:Y:S01]  /*e470*/  IMAD.U32 R3, RZ, RZ, UR52 ;  /* 0x00000034ff037e24 */ /* 0x000fe2000f8e00ff */
[----:B------:R-:W-:Y:S01]  /*e480*/  UIADD3 UR4, UPT, UPT, UR52, 0x1, URZ ;  /* 0x0000000134047890 */ /* 0x000fe2000fffe0ff */
[----:B------:R-:W-:Y:S03]  /*e490*/  IMAD.U32 R0, RZ, RZ, UR54 ;  /* 0x00000036ff007e24 */ /* 0x000fe6000f8e00ff */
[----:B------:R-:W-:Y:S04]  /*e4a0*/  UISETP.NE.AND UP0, UPT, UR4, 0x4, UPT ;  /* 0x000000040400788c */ /* 0x000fe8000bf05270 */
[----:B------:R-:W-:Y:S03]  /*e4b0*/  USEL UR52, UR4, URZ, UP0 ;  /* 0x000000ff04347287 */ /* 0x000fe60008000000 */
[----:B------:R-:W-:Y:S05]  /*e4c0*/  @P0 LEA R3, R3, UR46, 0x3 ;  /* 0x0000002e03030c11 */ /* 0x000fea000f8e18ff */
[----:B------:R-:W-:Y:S05]  /*e4d0*/  @P0 VIADD R3, R3, 0x80 ;  /* 0x0000008003030836 */ /* 0x000fea0000000000 */
[----:B------:R-:W-:Y:S04]  /*e4e0*/  @P0 PRMT R0, R0, 0x654, R3 ;  /* 0x0000065400000816 */ /* 0x000fe80000000003 */
[----:B------:R2:W-:Y:S03]  /*e4f0*/  @P0 SYNCS.ARRIVE.TRANS64.RED.A1T0 RZ, [R0+URZ], RZ ;  /* 0x000000ff00ff09a7 */ /* 0x0005e600081004ff */
.L_x_167:
[----:B------:R-:W-:Y:S01]  /*e500*/  R2UR UR6, R99 ;  /* 0x00000000630672ca */ /* 0x000fe200000e0000 */
[----:B------:R-:W-:Y:S01]  /*e510*/  UIADD3 UR55, UPT, UPT, UR55, 0x8, URZ ;  /* 0x0000000837377890 */ /* 0x000fe2000fffe0ff */
[----:B------:R-:W-:Y:S01]  /*e520*/  R2UR UR5, R85 ;  /* 0x00000000550572ca */ /* 0x000fe200000e0000 */
[----:B------:R-:W-:Y:S01]  /*e530*/  ULOP3.LUT UR37, UR37, 0x1, URZ, 0x3c, !UPT ;  /* 0x0000000125257892 */ /* 0x000fe2000f8e3cff */
[----:B------:R-:W-:Y:S02]  /*e540*/  R2UR UR4, R86 ;  /* 0x00000000560472ca */ /* 0x000fe400000e0000 */
[----:B------:R-:W-:Y:S02]  /*e550*/  R2UR UR36, R97 ;  /* 0x00000000612472ca */ /* 0x000fe400000e0000 */
[C---:B------:R-:W-:Y:S04]  /*e560*/  ISETP.NE.AND P0, PT, R91.reuse, 0x2, PT ;  /* 0x000000025b00780c */ /* 0x040fe80003f05270 */
[----:B--2---:R-:W-:Y:S01]  /*e570*/  SEL R0, RZ, 0x1, P0 ;  /* 0x00000001ff007807 */ /* 0x004fe20000000000 */
[----:B------:R-:W-:Y:S01]  /*e580*/  UISETP.NE.AND UP0, UPT, UR6, URZ, UPT ;  /* 0x000000ff0600728c */ /* 0x000fe2000bf05270 */
[----:B------:R-:W-:Y:S01]  /*e590*/  SEL R91, R91, RZ, P0 ;  /* 0x000000ff5b5b7207 */ /* 0x000fe20000000000 */
[----:B------:R-:W-:Y:S01]  /*e5a0*/  UIADD3 UR27, UPT, UPT, UR38, UR5, URZ ;  /* 0x00000005261b7290 */ /* 0x000fe2000fffe0ff */
[----:B------:R-:W-:Y:S01]  /*e5b0*/  LOP3.LUT R93, R93, R0, RZ, 0x3c, !PT ;  /* 0x000000005d5d7212 */ /* 0x000fe200078e3cff */
[----:B------:R-:W-:Y:S05]  /*e5c0*/  UIADD3 UR26, UPT, UPT, UR39, UR4, URZ ;  /* 0x00000004271a7290 */ /* 0x000fea000fffe0ff */
[----:B------:R-:W-:Y:S07]  /*e5d0*/  BRA.U UP0, `(.L_x_168) ;  /* 0xffffff7d00b07547 */ /* 0x000fee000b83ffff */
[----:B------:R-:W-:Y:S01]  /*e5e0*/  R2UR UR4, R87 ;  /* 0x00000000570472ca */ /* 0x000fe200000e0000 */
[----:B------:R-:W-:-:S12]  /*e5f0*/  UIADD3 UR5, UPT, UPT, UR46, 0x100, URZ ;  /* 0x000001002e057890 */ /* 0x000fd8000fffe0ff */
[----:B------:R-:W-:Y:S02]  /*e600*/  UISETP.NE.AND UP0, UPT, UR4, URZ, UPT ;  /* 0x000000ff0400728c */ /* 0x000fe4000bf05270 */
[----:B------:R-:W-:-:S04]  /*e610*/  ULOP3.LUT UR4, UR54, 0x1, URZ, 0x3c, !UPT ;  /* 0x0000000136047892 */ /* 0x000fc8000f8e3cff */
[----:B------:R-:W-:-:S09]  /*e620*/  UPRMT UR4, UR4, 0x654, UR5 ;  /* 0x0000065404047896 */ /* 0x000fd20008000005 */
[----:B------:R-:W-:Y:S01]  /*e630*/  SYNCS.ARRIVE.TRANS64.RED.A1T0 RZ, [UR4], RZ ;  /* 0x000000ffffff79a7 */ /* 0x000fe20008100404 */
[----:B------:R-:W-:Y:S01]  /*e640*/  SYNCS.ARRIVE.TRANS64.A1T0 RZ, [UR46+0x100], RZ ;  /* 0x000100ffffff79a7 */ /* 0x000fe2000810002e */
[----:B------:R-:W-:Y:S05]  /*e650*/  BRA.U !UP0, `(.L_x_169) ;  /* 0x0000000108487547 */ /* 0x000fea000b800000 */
[----:B------:R-:W2:Y:S02]  /*e660*/  LDCU.64 UR4, c[0x0][0xa90] ;  /* 0x00015200ff0477ac */ /* 0x000ea40008000a00 */
[----:B--2---:R-:W-:-:S04]  /*e670*/  UISETP.NE.U32.AND UP0, UPT, UR4, URZ, UPT ;  /* 0x000000ff0400728c */ /* 0x004fc8000bf05070 */
[----:B------:R-:W-:-:S09]  /*e680*/  UISETP.NE.AND.EX UP0, UPT, UR5, URZ, UPT, UP0 ;  /* 0x000000ff0500728c */ /* 0x000fd2000bf05300 */
[----:B------:R-:W-:Y:S05]  /*e690*/  BRA.U UP0, `(.L_x_170) ;  /* 0x00000001000c7547 */ /* 0x000fea000b800000 */
[----:B------:R-:W-:-:S13]  /*e6a0*/  FSETP.NEU.AND P0, PT, R41, RZ, PT ;  /* 0x000000ff2900720b */ /* 0x000fda0003f0d000 */
[----:B------:R-:W-:Y:S05]  /*e6b0*/  @!P0 EXIT ;  /* 0x000000000000894d */ /* 0x000fea0003800000 */
[----:B------:R-:W-:Y:S05]  /*e6c0*/  BRA `(.L_x_169) ;  /* 0x00000000002c7947 */ /* 0x000fea0003800000 */
.L_x_170:
[----:B------:R-:W-:Y:S01]  /*e6d0*/  ISETP.NE.AND P0, PT, R89, RZ, PT ;  /* 0x000000ff5900720c */ /* 0x000fe20003f05270 */
[----:B------:R-:W-:-:S12]  /*e6e0*/  BSSY.RECONVERGENT B0, `(.L_x_169) ;  /* 0x0000009000007945 */ /* 0x000fd80003800200 */
[----:B------:R-:W-:Y:S05]  /*e6f0*/  @P0 BRA `(.L_x_171) ;  /* 0x0000000000140947 */ /* 0x000fea0003800000 */
[----:B------:R-:W2:Y:S02]  /*e700*/  LDCU.64 UR4, c[0x0][0xa88] ;  /* 0x00015100ff0477ac */ /* 0x000ea40008000a00 */
[----:B--2---:R-:W-:-:S04]  /*e710*/  ISETP.NE.U32.AND P0, PT, RZ, UR4, PT ;  /* 0x00000004ff007c0c */ /* 0x004fc8000bf05070 */
[----:B------:R-:W-:-:S13]  /*e720*/  ISETP.NE.AND.EX P0, PT, RZ, UR5, PT, P0 ;  /* 0x00000005ff007c0c */ /* 0x000fda000bf05300 */
[----:B------:R-:W-:Y:S05]  /*e730*/  @!P0 EXIT ;  /* 0x000000000000894d */ /* 0x000fea0003800000 */
[----:B------:R-:W-:Y:S05]  /*e740*/  BRA `(.L_x_172) ;  /* 0x0000000000087947 */ /* 0x000fea0003800000 */
.L_x_171:
[----:B------:R-:W-:-:S13]  /*e750*/  FSETP.NEU.AND P0, PT, R41, RZ, PT ;  /* 0x000000ff2900720b */ /* 0x000fda0003f0d000 */
[----:B------:R-:W-:Y:S05]  /*e760*/  @!P0 EXIT ;  /* 0x000000000000894d */ /* 0x000fea0003800000 */
.L_x_172:
[----:B------:R-:W-:Y:S05]  /*e770*/  BSYNC.RECONVERGENT B0 ;  /* 0x0000000000007941 */ /* 0x000fea0003800200 */
.L_x_169:
[----:B------:R-:W-:Y:S01]  /*e780*/  ULEA UR4, UR52, UR46, 0x3 ;  /* 0x0000002e34047291 */ /* 0x000fe2000f8e18ff */
[----:B------:R-:W-:-:S04]  /*e790*/  DEPBAR.LE SB0, 0x0 ;  /* 0x000080000000791a */ /* 0x000fc80000000000 */
[----:B------:R-:W-:-:S04]  /*e7a0*/  UIADD3 UR4, UPT, UPT, UR4, 0x80, URZ ;  /* 0x0000008004047890 */ /* 0x000fc8000fffe0ff */
[----:B------:R-:W-:-:S09]  /*e7b0*/  UPRMT UR4, UR54, 0x654, UR4 ;  /* 0x0000065436047896 */ /* 0x000fd20008000004 */
[----:B------:R-:W-:Y:S01]  /*e7c0*/  SYNCS.ARRIVE.TRANS64.RED.A1T0 RZ, [UR4], RZ ;  /* 0x000000ffffff79a7 */ /* 0x000fe20008100404 */
[----:B------:R-:W-:Y:S05]  /*e7d0*/  EXIT ;  /* 0x000000000000794d */ /* 0x000fea0003800000 */
.L_x_24:
[----:B------:R1:W1:Y:S02]  /*e7e0*/  SYNCS.PHASECHK.TRANS64.TRYWAIT P0, [R3+URZ+0xf0], R2 ;  /* 0x0000f002030075a7 */ /* 0x00026400080011ff */
[----:B-1----:R-:W-:Y:S05]  /*e7f0*/  @!P0 NANOSLEEP.SYNCS 0x989680 ;  /* 0x009896800000895d */ /* 0x002fea0003900000 */
[----:B------:R-:W1:Y:S02]  /*e800*/  @!P0 SYNCS.PHASECHK.TRANS64 P0, [R3+URZ+0xf0], R2 ;  /* 0x0000f002030085a7 */ /* 0x000e6400080010ff */
[----:B-1----:R-:W-:Y:S05]  /*e810*/  @!P0 BRA `(.L_x_24) ;  /* 0xfffffffc00f08947 */ /* 0x002fea000383ffff */
[----:B------:R-:W-:Y:S05]  /*e820*/  BRA `(.L_x_173) ;  /* 0xffffff3000187947 */ /* 0x000fea000383ffff */
.L_x_27:
[----:B------:R-:W-:-:S07]  /*e830*/  MOV R0, UR9 ;  /* 0x0000000900007c02 */ /* 0x000fce0008000f00 */
.L_x_174:
[----:B-1----:R1:W2:Y:S02]  /*e840*/  SYNCS.PHASECHK.TRANS64.TRYWAIT P0, [R0+URZ+0x30], R3 ;  /* 0x00003003000075a7 */ /* 0x0022a400080011ff */
[----:B--2---:R-:W-:Y:S05]  /*e850*/  @!P0 NANOSLEEP.SYNCS 0x989680 ;  /* 0x009896800000895d */ /* 0x004fea0003900000 */
[----:B------:R-:W2:Y:S02]  /*e860*/  @!P0 SYNCS.PHASECHK.TRANS64 P0, [R0+URZ+0x30], R3 ;  /* 0x00003003000085a7 */ /* 0x000ea400080010ff */
[----:B--2---:R-:W-:Y:S05]  /*e870*/  @!P0 BRA `(.L_x_174) ;  /* 0xfffffffc00f08947 */ /* 0x004fea000383ffff */
[----:B------:R-:W-:Y:S05]  /*e880*/  BRA `(.L_x_26) ;  /* 0xffffff3000807947 */ /* 0x000fea000383ffff */
.L_x_30:
[----:B-1----:R1:W2:Y:S02]  /*e890*/  SYNCS.PHASECHK.TRANS64.TRYWAIT P0, [R3+URZ+0xb0], R0 ;  /* 0x0000b000030075a7 */ /* 0x0022a400080011ff */
[----:B--2---:R-:W-:Y:S05]  /*e8a0*/  @!P0 NANOSLEEP.SYNCS 0x989680 ;  /* 0x009896800000895d */ /* 0x004fea0003900000 */
[----:B------:R-:W2:Y:S02]  /*e8b0*/  @!P0 SYNCS.PHASECHK.TRANS64 P0, [R3+URZ+0xb0], R0 ;  /* 0x0000b000030085a7 */ /* 0x000ea400080010ff */
[----:B--2---:R-:W-:Y:S05]  /*e8c0*/  @!P0 BRA `(.L_x_30) ;  /* 0xfffffffc00f08947 */ /* 0x004fea000383ffff */
[----:B------:R-:W-:Y:S05]  /*e8d0*/  BRA `(.L_x_175) ;  /* 0xffffff3400287947 */ /* 0x000fea000383ffff */
.L_x_34:
[----:B-1----:R-:W-:-:S07]  /*e8e0*/  MOV R0, UR4 ;  /* 0x0000000400007c02 */ /* 0x002fce0008000f00 */
.L_x_176:
[----:B-1----:R1:W2:Y:S02]  /*e8f0*/  SYNCS.PHASECHK.TRANS64.TRYWAIT P0, [R0+URZ], R3 ;  /* 0x00000003000075a7 */ /* 0x0022a400080011ff */
[----:B--2---:R-:W-:Y:S05]  /*e900*/  @!P0 NANOSLEEP.SYNCS 0x989680 ;  /* 0x009896800000895d */ /* 0x004fea0003900000 */
[----:B------:R-:W2:Y:S02]  /*e910*/  @!P0 SYNCS.PHASECHK.TRANS64 P0, [R0+URZ], R3 ;  /* 0x00000003000085a7 */ /* 0x000ea400080010ff */
[----:B--2---:R-:W-:Y:S05]  /*e920*/  @!P0 BRA `(.L_x_176) ;  /* 0xfffffffc00f08947 */ /* 0x004fea000383ffff */
[----:B------:R-:W-:Y:S05]  /*e930*/  BRA `(.L_x_177) ;  /* 0xffffff3800cc7947 */ /* 0x000fea000383ffff */
.L_x_35:
[----:B------:R-:W-:-:S07]  /*e940*/  MOV R0, UR5 ;  /* 0x0000000500007c02 */ /* 0x000fce0008000f00 */
.L_x_178:
[----:B-1----:R1:W2:Y:S02]  /*e950*/  SYNCS.PHASECHK.TRANS64.TRYWAIT P0, [R0+URZ], R3 ;  /* 0x00000003000075a7 */ /* 0x0022a400080011ff */
[----:B--2---:R-:W-:Y:S05]  /*e960*/  @!P0 NANOSLEEP.SYNCS 0x989680 ;  /* 0x009896800000895d */ /* 0x004fea0003900000 */
[----:B------:R-:W2:Y:S02]  /*e970*/  @!P0 SYNCS.PHASECHK.TRANS64 P0, [R0+URZ], R3 ;  /* 0x00000003000085a7 */ /* 0x000ea400080010ff */
[----:B--2---:R-:W-:Y:S05]  /*e980*/  @!P0 BRA `(.L_x_178) ;  /* 0xfffffffc00f08947 */ /* 0x004fea000383ffff */
[----:B------:R-:W-:Y:S05]  /*e990*/  BRA `(.L_x_179) ;  /* 0xffffff3800d87947 */ /* 0x000fea000383ffff */
.L_x_36:
[----:B------:R-:W-:-:S07]  /*e9a0*/  MOV R0, UR5 ;  /* 0x0000000500007c02 */ /* 0x000fce0008000f00 */
.L_x_180:
[----:B-1----:R1:W2:Y:S02]  /*e9b0*/  SYNCS.PHASECHK.TRANS64.TRYWAIT P0, [R0+URZ], R3 ;  /* 0x00000003000075a7 */ /* 0x0022a400080011ff */
[----:B--2---:R-:W-:Y:S05]  /*e9c0*/  @!P0 NANOSLEEP.SYNCS 0x989680 ;  /* 0x009896800000895d */ /* 0x004fea0003900000 */
[----:B------:R-:W2:Y:S02]  /*e9d0*/  @!P0 SYNCS.PHASECHK.TRANS64 P0, [R0+URZ], R3 ;  /* 0x00000003000085a7 */ /* 0x000ea400080010ff */
[----:B--2---:R-:W-:Y:S05]  /*e9e0*/  @!P0 BRA `(.L_x_180) ;  /* 0xfffffffc00f08947 */ /* 0x004fea000383ffff */
[----:B------:R-:W-:Y:S05]  /*e9f0*/  BRA `(.L_x_181) ;  /* 0xffffff3800e47947 */ /* 0x000fea000383ffff */
.L_x_37:
[----:B------:R-:W-:-:S07]  /*ea00*/  MOV R0, UR5 ;  /* 0x0000000500007c02 */ /* 0x000fce0008000f00 */
.L_x_182:
[----:B-1----:R1:W2:Y:S02]  /*ea10*/  SYNCS.PHASECHK.TRANS64.TRYWAIT P0, [R0+URZ], R3 ;  /* 0x00000003000075a7 */ /* 0x0022a400080011ff */
[----:B--2---:R-:W-:Y:S05]  /*ea20*/  @!P0 NANOSLEEP.SYNCS 0x989680 ;  /* 0x009896800000895d */ /* 0x004fea0003900000 */
[----:B------:R-:W2:Y:S02]  /*ea30*/  @!P0 SYNCS.PHASECHK.TRANS64 P0, [R0+URZ], R3 ;  /* 0x00000003000085a7 */ /* 0x000ea400080010ff */
[----:B--2---:R-:W-:Y:S05]  /*ea40*/  @!P0 BRA `(.L_x_182) ;  /* 0xfffffffc00f08947 */ /* 0x004fea000383ffff */
[----:B------:R-:W-:Y:S05]  /*ea50*/  BRA `(.L_x_183) ;  /* 0xffffff3800f07947 */ /* 0x000fea000383ffff */
.L_x_38:
[----:B------:R-:W-:-:S07]  /*ea60*/  MOV R0, UR5 ;  /* 0x0000000500007c02 */ /* 0x000fce0008000f00 */
.L_x_184:
[----:B-1----:R1:W2:Y:S02]  /*ea70*/  SYNCS.PHASECHK.TRANS64.TRYWAIT P0, [R0+URZ], R3 ;  /* 0x00000003000075a7 */ /* 0x0022a400080011ff */
[----:B--2---:R-:W-:Y:S05]  /*ea80*/  @!P0 NANOSLEEP.SYNCS 0x989680 ;  /* 0x009896800000895d */ /* 0x004fea0003900000 */
[----:B------:R-:W2:Y:S02]  /*ea90*/  @!P0 SYNCS.PHASECHK.TRANS64 P0, [R0+URZ], R3 ;  /* 0x00000003000085a7 */ /* 0x000ea400080010ff */
[----:B--2---:R-:W-:Y:S05]  /*eaa0*/  @!P0 BRA `(.L_x_184) ;  /* 0xfffffffc00f08947 */ /* 0x004fea000383ffff */
[----:B------:R-:W-:Y:S05]  /*eab0*/  BRA `(.L_x_185) ;  /* 0xffffff3800fc7947 */ /* 0x000fea000383ffff */
.L_x_41:
[----:B-1----:R1:W2:Y:S02]  /*eac0*/  SYNCS.PHASECHK.TRANS64.TRYWAIT P0, [R0+URZ+0xe0], R5 ;  /* 0x0000e005000075a7 */ /* 0x0022a400080011ff */
[----:B--2---:R-:W-:Y:S05]  /*ead0*/  @!P0 NANOSLEEP.SYNCS 0x989680 ;  /* 0x009896800000895d */ /* 0x004fea0003900000 */
[----:B------:R-:W2:Y:S02]  /*eae0*/  @!P0 SYNCS.PHASECHK.TRANS64 P0, [R0+URZ+0xe0], R5 ;  /* 0x0000e005000085a7 */ /* 0x000ea400080010ff */
[----:B--2---:R-:W-:Y:S05]  /*eaf0*/  @!P0 BRA `(.L_x_41) ;  /* 0xfffffffc00f08947 */ /* 0x004fea000383ffff */
[----:B------:R-:W-:Y:S05]  /*eb00*/  BRA `(.L_x_186) ;  /* 0xffffff3c00587947 */ /* 0x000fea000383ffff */
.L_x_42:
[----:B------:R-:W-:-:S07]  /*eb10*/  MOV R0, UR4 ;  /* 0x0000000400007c02 */ /* 0x000fce0008000f00 */
.L_x_187:
[----:B-1----:R1:W2:Y:S02]  /*eb20*/  SYNCS.PHASECHK.TRANS64.TRYWAIT P0, [R0+URZ+0xc0], R7 ;  /* 0x0000c007000075a7 */ /* 0x0022a400080011ff */
[----:B--2---:R-:W-:Y:S05]  /*eb30*/  @!P0 NANOSLEEP.SYNCS 0x989680 ;  /* 0x009896800000895d */ /* 0x004fea0003900000 */
[----:B------:R-:W2:Y:S02]  /*eb40*/  @!P0 SYNCS.PHASECHK.TRANS64 P0, [R0+URZ+0xc0], R7 ;  /* 0x0000c007000085a7 */ /* 0x000ea400080010ff */
[----:B--2---:R-:W-:Y:S05]  /*eb50*/  @!P0 BRA `(.L_x_187) ;  /* 0xfffffffc00f08947 */ /* 0x004fea000383ffff */
[----:B------:R-:W-:Y:S05]  /*eb60*/  BRA `(.L_x_188) ;  /* 0xffffff3c00687947 */ /* 0x000fea000383ffff */
.L_x_43:
[----:B-1----:R1:W2:Y:S02]  /*eb70*/  SYNCS.PHASECHK.TRANS64.TRYWAIT P1, [R0+URZ+0xb0], R5 ;  /* 0x0000b005000075a7 */ /* 0x0022a400080211ff */
[----:B--2---:R-:W-:Y:S05]  /*eb80*/  @!P1 NANOSLEEP.SYNCS 0x989680 ;  /* 0x009896800000995d */ /* 0x004fea0003900000 */
[----:B------:R-:W2:Y:S02]  /*eb90*/  @!P1 SYNCS.PHASECHK.TRANS64 P1, [R0+URZ+0xb0], R5 ;  /* 0x0000b005000095a7 */ /* 0x000ea400080210ff */
[----:B--2---:R-:W-:Y:S05]  /*eba0*/  @!P1 BRA `(.L_x_43) ;  /* 0xfffffffc00f09947 */ /* 0x004fea000383ffff */
[----:B------:R-:W-:Y:S05]  /*ebb0*/  BRA `(.L_x_189) ;  /* 0xffffff3c00987947 */ /* 0x000fea000383ffff */
.L_x_46:
[----:B------:R-:W-:-:S07]  /*ebc0*/  MOV R0, UR4 ;  /* 0x0000000400007c02 */ /* 0x000fce0008000f00 */
.L_x_190:
[----:B-1----:R1:W2:Y:S02]  /*ebd0*/  SYNCS.PHASECHK.TRANS64.TRYWAIT P0, [R0+URZ+0xc0], R3 ;  /* 0x0000c003000075a7 */ /* 0x0022a400080011ff */
[----:B--2---:R-:W-:Y:S05]  /*ebe0*/  @!P0 NANOSLEEP.SYNCS 0x989680 ;  /* 0x009896800000895d */ /* 0x004fea0003900000 */
[----:B------:R-:W2:Y:S02]  /*ebf0*/  @!P0 SYNCS.PHASECHK.TRANS64 P0, [R0+URZ+0xc0], R3 ;  /* 0x0000c003000085a7 */ /* 0x000ea400080010ff */
[----:B--2---:R-:W-:Y:S05]  /*ec00*/  @!P0 BRA `(.L_x_190) ;  /* 0xfffffffc00f08947 */ /* 0x004fea000383ffff */
[----:B------:R-:W-:Y:S05]  /*ec10*/  BRA `(.L_x_45) ;  /* 0xffffff3c00ec7947 */ /* 0x000fea000383ffff */
.L_x_55:
[----:B-1----:R-:W-:-:S04]  /*ec20*/  MOV R5, UR5 ;  /* 0x0000000500057c02 */ /* 0x002fc80008000f00 */
[----:B------:R1:W2:Y:S03]  /*ec30*/  SYNCS.PHASECHK.TRANS64.TRYWAIT P0, [R5+URZ+0x8], R6 ;  /* 0x00000806050075a7 */ /* 0x0002a600080011ff */
[----:B--2---:R-:W-:Y:S05]  /*ec40*/  @!P0 NANOSLEEP.SYNCS 0x989680 ;  /* 0x009896800000895d */ /* 0x004fea0003900000 */
[----:B------:R-:W2:Y:S02]  /*ec50*/  @!P0 SYNCS.PHASECHK.TRANS64 P0, [R5+URZ+0x8], R6 ;  /* 0x00000806050085a7 */ /* 0x000ea400080010ff */
[----:B--2---:R-:W-:Y:S05]  /*ec60*/  @!P0 BRA `(.L_x_55) ;  /* 0xfffffffc00ec8947 */ /* 0x004fea000383ffff */
[----:B------:R-:W-:Y:S05]  /*ec70*/  BRA `(.L_x_54) ;  /* 0xffffff4000a47947 */ /* 0x000fea000383ffff */
.L_x_57:
[----:B------:R-:W-:Y:S01]  /*ec80*/  BSSY B0, `(.L_x_191) ;  /* 0x0000006000007945 */ /* 0x000fe20003800000 */
[----:B------:R-:W-:-:S07]  /*ec90*/  MOV R15, 0xffffffff ;  /* 0xffffffff000f7802 */ /* 0x000fce0000000f00 */
[----:B-1---5:R-:W-:Y:S05]  /*eca0*/  WARPSYNC.COLLECTIVE R15, `(.L_x_192) ;  /* 0x000000000f0c7348 */ /* 0x022fea0003c00000 */
[----:B------:R-:W-:Y:S02]  /*ecb0*/  ELECT P6, UR79, PT ;  /* 0x00000000004f782f */ /* 0x000fe400038c0000 */
[----:B------:R-:W-:Y:S01]  /*ecc0*/  MOV R14, UR79 ;  /* 0x0000004f000e7c02 */ /* 0x000fe20008000f00 */
[----:B-1---5:R-:W-:Y:S10]  /*ecd0*/  ENDCOLLECTIVE ;  /* 0x000000000000791b */ /* 0x022ff40003800000 */
.L_x_192:
[----:B------:R-:W-:Y:S05]  /*ece0*/  BSYNC B0 ;  /* 0x0000000000007941 */ /* 0x000fea0003800000 */
.L_x_191:
[----:B------:R-:W-:Y:S01]  /*ecf0*/  PLOP3.LUT P0, PT, P6, PT, PT, 0x80, 0x8 ;  /* 0x000000000008781c */ /* 0x000fe2000370f070 */
[----:B------:R-:W-:-:S12]  /*ed00*/  BRA `(.L_x_193) ;  /* 0xffffff4000d07947 */ /* 0x000fd8000383ffff */
.L_x_59:
[----:B-1----:R-:W-:-:S04]  /*ed10*/  MOV R3, UR5 ;  /* 0x0000000500037c02 */ /* 0x002fc80008000f00 */
[----:B------:R1:W2:Y:S03]  /*ed20*/  SYNCS.PHASECHK.TRANS64.TRYWAIT P0, [R3+URZ+0x8], R4 ;  /* 0x00000804030075a7 */ /* 0x0002a600080011ff */
[----:B--2---:R-:W-:Y:S05]  /*ed30*/  @!P0 NANOSLEEP.SYNCS 0x989680 ;  /* 0x009896800000895d */ /* 0x004fea0003900000 */
[----:B------:R-:W2:Y:S02]  /*ed40*/  @!P0 SYNCS.PHASECHK.TRANS64 P0, [R3+URZ+0x8], R4 ;  /* 0x00000804030085a7 */ /* 0x000ea400080010ff */
[----:B--2---:R-:W-:Y:S05]  /*ed50*/  @!P0 BRA `(.L_x_59) ;  /* 0xfffffffc00ec8947 */ /* 0x004fea000383ffff */
[----:B------:R-:W-:Y:S05]  /*ed60*/  BRA `(.L_x_58) ;  /* 0xffffff4000d47947 */ /* 0x000fea000383ffff */
.L_x_60:
[----:B-1----:R1:W2:Y:S02]  /*ed70*/  SYNCS.PHASECHK.TRANS64.TRYWAIT P0, [R0+URZ+0xb0], R5 ;  /* 0x0000b005000075a7 */ /* 0x0022a400080011ff */
[----:B--2---:R-:W-:Y:S05]  /*ed80*/  @!P0 NANOSLEEP.SYNCS 0x989680 ;  /* 0x009896800000895d */ /* 0x004fea0003900000 */
[----:B------:R-:W2:Y:S02]  /*ed90*/  @!P0 SYNCS.PHASECHK.TRANS64 P0, [R0+URZ+0xb0], R5 ;  /* 0x0000b005000085a7 */ /* 0x000ea400080010ff */
[----:B--2---:R-:W-:Y:S05]  /*eda0*/  @!P0 BRA `(.L_x_60) ;  /* 0xfffffffc00f08947 */ /* 0x004fea000383ffff */
[----:B------:R-:W-:Y:S05]  /*edb0*/  BRA `(.L_x_194) ;  /* 0xffffff4400b47947 */ /* 0x000fea000383ffff */
.L_x_64:
[----:B-1----:R-:W-:Y:S07]  /*edc0*/  MOV R0, UR8 ;  /* 0x0000000800007c02 */ /* 0x002fee0008000f00 */
.L_x_195:
[----:B-1----:R1:W2:Y:S02]  /*edd0*/  SYNCS.PHASECHK.TRANS64.TRYWAIT P0, [R0+URZ], R5 ;  /* 0x00000005000075a7 */ /* 0x0022a400080011ff */
[----:B--2---:R-:W-:Y:S05]  /*ede0*/  @!P0 NANOSLEEP.SYNCS 0x989680 ;  /* 0x009896800000895d */ /* 0x004fea0003900000 */
[----:B------:R-:W2:Y:S02]  /*edf0*/  @!P0 SYNCS.PHASECHK.TRANS64 P0, [R0+URZ], R5 ;  /* 0x00000005000085a7 */ /* 0x000ea400080010ff */
[----:B--2---:R-:W-:Y:S05]  /*ee00*/  @!P0 BRA `(.L_x_195) ;  /* 0xfffffffc00f08947 */ /* 0x004fea000383ffff */
[----:B------:R-:W-:Y:S05]  /*ee10*/  BRA `(.L_x_63) ;  /* 0xffffff4800287947 */ /* 0x000fea000383ffff */
.L_x_66:
[----:B-1----:R-:W-:Y:S07]  /*ee20*/  MOV R0, UR16 ;  /* 0x0000001000007c02 */ /* 0x002fee0008000f00 */
.L_x_196:
[----:B-1----:R1:W4:Y:S02]  /*ee30*/  SYNCS.PHASECHK.TRANS64.TRYWAIT P0, [R0+URZ+0xd8], R5 ;  /* 0x0000d805000075a7 */ /* 0x00232400080011ff */
[----:B----4-:R-:W-:Y:S05]  /*ee40*/  @!P0 NANOSLEEP.SYNCS 0x989680 ;  /* 0x009896800000895d */ /* 0x010fea0003900000 */
[----:B------:R-:W4:Y:S02]  /*ee50*/  @!P0 SYNCS.PHASECHK.TRANS64 P0, [R0+URZ+0xd8], R5 ;  /* 0x0000d805000085a7 */ /* 0x000f2400080010ff */
[----:B----4-:R-:W-:Y:S05]  /*ee60*/  @!P0 BRA `(.L_x_196) ;  /* 0xfffffffc00f08947 */ /* 0x010fea000383ffff */
[----:B------:R-:W-:Y:S05]  /*ee70*/  BRA `(.L_x_65) ;  /* 0xffffff4800687947 */ /* 0x000fea000383ffff */
.L_x_69:
[----:B------:R-:W-:-:S07]  /*ee80*/  MOV R0, UR16 ;  /* 0x0000001000007c02 */ /* 0x000fce0008000f00 */
.L_x_197:
[----:B--2---:R2:W4:Y:S02]  /*ee90*/  SYNCS.PHASECHK.TRANS64.TRYWAIT P0, [R0+URZ+0x100], R3 ;  /* 0x00010003000075a7 */ /* 0x00452400080011ff */
[----:B----4-:R-:W-:Y:S05]  /*eea0*/  @!P0 NANOSLEEP.SYNCS 0x989680 ;  /* 0x009896800000895d */ /* 0x010fea0003900000 */
[----:B------:R-:W4:Y:S02]  /*eeb0*/  @!P0 SYNCS.PHASECHK.TRANS64 P0, [R0+URZ+0x100], R3 ;  /* 0x00010003000085a7 */ /* 0x000f2400080010ff */
[----:B----4-:R-:W-:Y:S05]  /*eec0*/  @!P0 BRA `(.L_x_197) ;  /* 0xfffffffc00f08947 */ /* 0x010fea000383ffff */
[----:B------:R-:W-:Y:S05]  /*eed0*/  BRA `(.L_x_198) ;  /* 0xffffff4c00207947 */ /* 0x000fea000383ffff */
.L_x_74:
[----:B-1----:R1:W2:Y:S02]  /*eee0*/  SYNCS.PHASECHK.TRANS64.TRYWAIT P0, [R8+URZ+0xb0], R5 ;  /* 0x0000b005080075a7 */ /* 0x0022a400080011ff */
[----:B--2---:R-:W-:Y:S05]  /*eef0*/  @!P0 NANOSLEEP.SYNCS 0x989680 ;  /* 0x009896800000895d */ /* 0x004fea0003900000 */
[----:B------:R-:W2:Y:S02]  /*ef00*/  @!P0 SYNCS.PHASECHK.TRANS64 P0, [R8+URZ+0xb0], R5 ;  /* 0x0000b005080085a7 */ /* 0x000ea400080010ff */
[----:B--2---:R-:W-:Y:S05]  /*ef10*/  @!P0 BRA `(.L_x_74) ;  /* 0xfffffffc00f08947 */ /* 0x004fea000383ffff */
[----:B------:R-:W-:Y:S05]  /*ef20*/  BRA `(.L_x_199) ;  /* 0xffffff5000547947 */ /* 0x000fea000383ffff */
.L_x_77:
[----:B------:R-:W-:Y:S07]  /*ef30*/  MOV R0, UR21 ;  /* 0x0000001500007c02 */ /* 0x000fee0008000f00 */
.L_x_200:
[----:B-1----:R1:W2:Y:S02]  /*ef40*/  SYNCS.PHASECHK.TRANS64.TRYWAIT P0, [R0+URZ+0xa8], R5 ;  /* 0x0000a805000075a7 */ /* 0x0022a400080011ff */
[----:B--2---:R-:W-:Y:S05]  /*ef50*/  @!P0 NANOSLEEP.SYNCS 0x989680 ;  /* 0x009896800000895d */ /* 0x004fea0003900000 */
[----:B------:R-:W2:Y:S02]  /*ef60*/  @!P0 SYNCS.PHASECHK.TRANS64 P0, [R0+URZ+0xa8], R5 ;  /* 0x0000a805000085a7 */ /* 0x000ea400080010ff */
[----:B--2---:R-:W-:Y:S05]  /*ef70*/  @!P0 BRA `(.L_x_200) ;  /* 0xfffffffc00f08947 */ /* 0x004fea000383ffff */
[----:B------:R-:W-:Y:S05]  /*ef80*/  BRA `(.L_x_76) ;  /* 0xffffff5400d07947 */ /* 0x000fea000383ffff */
.L_x_80:
[----:B------:R-:W-:Y:S07]  /*ef90*/  MOV R5, UR21 ;  /* 0x0000001500057c02 */ /* 0x000fee0008000f00 */
.L_x_201:
[----:B-1----:R1:W2:Y:S02]  /*efa0*/  SYNCS.PHASECHK.TRANS64.TRYWAIT P0, [R5+URZ+0x80], R6 ;  /* 0x00008006050075a7 */ /* 0x0022a400080011ff */
[----:B--2---:R-:W-:Y:S05]  /*efb0*/  @!P0 NANOSLEEP.SYNCS 0x989680 ;  /* 0x009896800000895d */ /* 0x004fea0003900000 */
[----:B------:R-:W2:Y:S02]  /*efc0*/  @!P0 SYNCS.PHASECHK.TRANS64 P0, [R5+URZ+0x80], R6 ;  /* 0x00008006050085a7 */ /* 0x000ea400080010ff */
[----:B--2---:R-:W-:Y:S05]  /*efd0*/  @!P0 BRA `(.L_x_201) ;  /* 0xfffffffc00f08947 */ /* 0x004fea000383ffff */
[----:B------:R-:W-:Y:S05]  /*efe0*/  BRA `(.L_x_202) ;  /* 0xffffff5800347947 */ /* 0x000fea000383ffff */
.L_x_81:
[----:B------:R-:W-:Y:S07]  /*eff0*/  MOV R5, UR21 ;  /* 0x0000001500057c02 */ /* 0x000fee0008000f00 */
.L_x_203:
[----:B-1----:R1:W2:Y:S02]  /*f000*/  SYNCS.PHASECHK.TRANS64.TRYWAIT P0, [R5+URZ+0x88], R6 ;  /* 0x00008806050075a7 */ /* 0x0022a400080011ff */
[----:B--2---:R-:W-:Y:S05]  /*f010*/  @!P0 NANOSLEEP.SYNCS 0x989680 ;  /* 0x009896800000895d */ /* 0x004fea0003900000 */
[----:B------:R-:W2:Y:S02]  /*f020*/  @!P0 SYNCS.PHASECHK.TRANS64 P0, [R5+URZ+0x88], R6 ;  /* 0x00008806050085a7 */ /* 0x000ea400080010ff */
[----:B--2---:R-:W-:Y:S05]  /*f030*/  @!P0 BRA `(.L_x_203) ;  /* 0xfffffffc00f08947 */ /* 0x004fea000383ffff */
[----:B------:R-:W-:Y:S05]  /*f040*/  BRA `(.L_x_204) ;  /* 0xffffff5800e87947 */ /* 0x000fea000383ffff */
.L_x_82:
[----:B------:R-:W-:Y:S07]  /*f050*/  MOV R5, UR21 ;  /* 0x0000001500057c02 */ /* 0x000fee0008000f00 */
.L_x_205:
[----:B-1----:R1:W2:Y:S02]  /*f060*/  SYNCS.PHASECHK.TRANS64.TRYWAIT P0, [R5+URZ+0x90], R6 ;  /* 0x00009006050075a7 */ /* 0x0022a400080011ff */
[----:B--2---:R-:W-:Y:S05]  /*f070*/  @!P0 NANOSLEEP.SYNCS 0x989680 ;  /* 0x009896800000895d */ /* 0x004fea0003900000 */
[----:B------:R-:W2:Y:S02]  /*f080*/  @!P0 SYNCS.PHASECHK.TRANS64 P0, [R5+URZ+0x90], R6 ;  /* 0x00009006050085a7 */ /* 0x000ea400080010ff */
[----:B--2---:R-:W-:Y:S05]  /*f090*/  @!P0 BRA `(.L_x_205) ;  /* 0xfffffffc00f08947 */ /* 0x004fea000383ffff */
[----:B------:R-:W-:Y:S05]  /*f0a0*/  BRA `(.L_x_206) ;  /* 0xffffff5c00a47947 */ /* 0x000fea000383ffff */
.L_x_83:
[----:B------:R-:W-:Y:S07]  /*f0b0*/  MOV R5, UR21 ;  /* 0x0000001500057c02 */ /* 0x000fee0008000f00 */
.L_x_207:
[----:B-1----:R1:W2:Y:S02]  /*f0c0*/  SYNCS.PHASECHK.TRANS64.TRYWAIT P0, [R5+URZ+0x98], R6 ;  /* 0x00009806050075a7 */ /* 0x0022a400080011ff */
[----:B--2---:R-:W-:Y:S05]  /*f0d0*/  @!P0 NANOSLEEP.SYNCS 0x989680 ;  /* 0x009896800000895d */ /* 0x004fea0003900000 */
[----:B------:R-:W2:Y:S02]  /*f0e0*/  @!P0 SYNCS.PHASECHK.TRANS64 P0, [R5+URZ+0x98], R6 ;  /* 0x00009806050085a7 */ /* 0x000ea400080010ff */
[----:B--2---:R-:W-:Y:S05]  /*f0f0*/  @!P0 BRA `(.L_x_207) ;  /* 0xfffffffc00f08947 */ /* 0x004fea000383ffff */
[----:B------:R-:W-:Y:S05]  /*f100*/  BRA `(.L_x_208) ;  /* 0xffffff60005c7947 */ /* 0x000fea000383ffff */
.L_x_84:
[----:B------:R-:W-:Y:S07]  /*f110*/  MOV R0, UR21 ;  /* 0x0000001500007c02 */ /* 0x000fee0008000f00 */
.L_x_209:
[----:B-1----:R1:W2:Y:S02]  /*f120*/  SYNCS.PHASECHK.TRANS64.TRYWAIT P0, [R0+URZ+0x80], R7 ;  /* 0x00008007000075a7 */ /* 0x0022a400080011ff */
[----:B--2---:R-:W-:Y:S05]  /*f130*/  @!P0 NANOSLEEP.SYNCS 0x989680 ;  /* 0x009896800000895d */ /* 0x004fea0003900000 */
[----:B------:R-:W2:Y:S02]  /*f140*/  @!P0 SYNCS.PHASECHK.TRANS64 P0, [R0+URZ+0x80], R7 ;  /* 0x00008007000085a7 */ /* 0x000ea400080010ff */
[----:B--2---:R-:W-:Y:S05]  /*f150*/  @!P0 BRA `(.L_x_209) ;  /* 0xfffffffc00f08947 */ /* 0x004fea000383ffff */
[----:B------:R-:W-:Y:S05]  /*f160*/  BRA `(.L_x_210) ;  /* 0xffffff6000ec7947 */ /* 0x000fea000383ffff */
.L_x_85:
[----:B------:R-:W-:Y:S07]  /*f170*/  MOV R0, UR21 ;  /* 0x0000001500007c02 */ /* 0x000fee0008000f00 */
.L_x_211:
[----:B-1----:R1:W2:Y:S02]  /*f180*/  SYNCS.PHASECHK.TRANS64.TRYWAIT P0, [R0+URZ+0x88], R7 ;  /* 0x00008807000075a7 */ /* 0x0022a400080011ff */
[----:B--2---:R-:W-:Y:S05]  /*f190*/  @!P0 NANOSLEEP.SYNCS 0x989680 ;  /* 0x009896800000895d */ /* 0x004fea0003900000 */
[----:B------:R-:W2:Y:S02]  /*f1a0*/  @!P0 SYNCS.PHASECHK.TRANS64 P0, [R0+URZ+0x88], R7 ;  /* 0x00008807000085a7 */ /* 0x000ea400080010ff */
[----:B--2---:R-:W-:Y:S05]  /*f1b0*/  @!P0 BRA `(.L_x_211) ;  /* 0xfffffffc00f08947 */ /* 0x004fea000383ffff */
[----:B------:R-:W-:Y:S05]  /*f1c0*/  BRA `(.L_x_212) ;  /* 0xffffff6400747947 */ /* 0x000fea000383ffff */
.L_x_86:
[----:B------:R-:W-:Y:S07]  /*f1d0*/  MOV R0, UR21 ;  /* 0x0000001500007c02 */ /* 0x000fee0008000f00 */
.L_x_213:
[----:B-1----:R1:W2:Y:S02]  /*f1e0*/  SYNCS.PHASECHK.TRANS64.TRYWAIT P0, [R0+URZ+0x90], R7 ;  /* 0x00009007000075a7 */ /* 0x0022a400080011ff */
[----:B--2---:R-:W-:Y:S05]  /*f1f0*/  @!P0 NANOSLEEP.SYNCS 0x989680 ;  /* 0x009896800000895d */ /* 0x004fea0003900000 */
[----:B------:R-:W2:Y:S02]  /*f200*/  @!P0 SYNCS.PHASECHK.TRANS64 P0, [R0+URZ+0x90], R7 ;  /* 0x00009007000085a7 */ /* 0x000ea400080010ff */
[----:B--2---:R-:W-:Y:S05]  /*f210*/  @!P0 BRA `(.L_x_213) ;  /* 0xfffffffc00f08947 */ /* 0x004fea000383ffff */
[----:B------:R-:W-:Y:S05]  /*f220*/  BRA `(.L_x_214) ;  /* 0xffffff6800187947 */ /* 0x000fea000383ffff */
.L_x_87:
[----:B------:R-:W-:Y:S07]  /*f230*/  MOV R0, UR21 ;  /* 0x0000001500007c02 */ /* 0x000fee0008000f00 */
.L_x_215:
[----:B-1----:R1:W2:Y:S02]  /*f240*/  SYNCS.PHASECHK.TRANS64.TRYWAIT P0, [R0+URZ+0x98], R7 ;  /* 0x00009807000075a7 */ /* 0x0022a400080011ff */
[----:B--2---:R-:W-:Y:S05]  /*f250*/  @!P0 NANOSLEEP.SYNCS 0x989680 ;  /* 0x009896800000895d */ /* 0x004fea0003900000 */
[----:B------:R-:W2:Y:S02]  /*f260*/  @!P0 SYNCS.PHASECHK.TRANS64 P0, [R0+URZ+0x98], R7 ;  /* 0x00009807000085a7 */ /* 0x000ea400080010ff */
[----:B--2---:R-:W-:Y:S05]  /*f270*/  @!P0 BRA `(.L_x_215) ;  /* 0xfffffffc00f08947 */ /* 0x004fea000383ffff */
[----:B------:R-:W-:Y:S05]  /*f280*/  BRA `(.L_x_216) ;  /* 0xffffff6800bc7947 */ /* 0x000fea000383ffff */
.L_x_89:
[----:B-1----:R-:W-:-:S07]  /*f290*/  MOV R3, UR21 ;  /* 0x0000001500037c02 */ /* 0x002fce0008000f00 */
.L_x_217:
[----:B-1----:R1:W2:Y:S02]  /*f2a0*/  SYNCS.PHASECHK.TRANS64.TRYWAIT P0, [R3+URZ+0x80], R6 ;  /* 0x00008006030075a7 */ /* 0x0022a400080011ff */
[----:B--2---:R-:W-:Y:S05]  /*f2b0*/  @!P0 NANOSLEEP.SYNCS 0x989680 ;  /* 0x009896800000895d */ /* 0x004fea0003900000 */
[----:B------:R-:W2:Y:S02]  /*f2c0*/  @!P0 SYNCS.PHASECHK.TRANS64 P0, [R3+URZ+0x80], R6 ;  /* 0x00008006030085a7 */ /* 0x000ea400080010ff */
[----:B--2---:R-:W-:Y:S05]  /*f2d0*/  @!P0 BRA `(.L_x_217) ;  /* 0xfffffffc00f08947 */ /* 0x004fea000383ffff */
[----:B------:R-:W-:Y:S05]  /*f2e0*/  BRA `(.L_x_218) ;  /* 0xffffff6c00847947 */ /* 0x000fea000383ffff */
.L_x_90:
[----:B-1----:R-:W-:-:S07]  /*f2f0*/  MOV R3, UR21 ;  /* 0x0000001500037c02 */ /* 0x002fce0008000f00 */
.L_x_219:
[----:B-1----:R1:W2:Y:S02]  /*f300*/  SYNCS.PHASECHK.TRANS64.TRYWAIT P0, [R3+URZ+0x88], R6 ;  /* 0x00008806030075a7 */ /* 0x0022a400080011ff */
[----:B--2---:R-:W-:Y:S05]  /*f310*/  @!P0 NANOSLEEP.SYNCS 0x989680 ;  /* 0x009896800000895d */ /* 0x004fea0003900000 */
[----:B------:R-:W2:Y:S02]  /*f320*/  @!P0 SYNCS.PHASECHK.TRANS64 P0, [R3+URZ+0x88], R6 ;  /* 0x00008806030085a7 */ /* 0x000ea400080010ff */
[----:B--2---:R-:W-:Y:S05]  /*f330*/  @!P0 BRA `(.L_x_219) ;  /* 0xfffffffc00f08947 */ /* 0x004fea000383ffff */
[----:B------:R-:W-:Y:S05]  /*f340*/  BRA `(.L_x_220) ;  /* 0xffffff6c00747947 */ /* 0x000fea000383ffff */
.L_x_91:
[----:B-1----:R-:W-:-:S07]  /*f350*/  MOV R3, UR21 ;  /* 0x0000001500037c02 */ /* 0x002fce0008000f00 */
.L_x_221:
[----:B-1----:R1:W2:Y:S02]  /*f360*/  SYNCS.PHASECHK.TRANS64.TRYWAIT P0, [R3+URZ+0x90], R6 ;  /* 0x00009006030075a7 */ /* 0x0022a400080011ff */
[----:B--2---:R-:W-:Y:S05]  /*f370*/  @!P0 NANOSLEEP.SYNCS 0x989680 ;  /* 0x009896800000895d */ /* 0x004fea0003900000 */
[----:B------:R-:W2:Y:S02]  /*f380*/  @!P0 SYNCS.PHASECHK.TRANS64 P0, [R3+URZ+0x90], R6 ;  /* 0x00009006030085a7 */ /* 0x000ea400080010ff */
[----:B--2---:R-:W-:Y:S05]  /*f390*/  @!P0 BRA `(.L_x_221) ;  /* 0xfffffffc00f08947 */ /* 0x004fea000383ffff */
[----:B------:R-:W-:Y:S05]  /*f3a0*/  BRA `(.L_x_222) ;  /* 0xffffff6c00687947 */ /* 0x000fea000383ffff */
.L_x_93:
[----:B-1----:R1:W2:Y:S02]  /*f3b0*/  SYNCS.PHASECHK.TRANS64.TRYWAIT P0, [R0+URZ+0xb0], R3 ;  /* 0x0000b003000075a7 */ /* 0x0022a400080011ff */
[----:B--2---:R-:W-:Y:S05]  /*f3c0*/  @!P0 NANOSLEEP.SYNCS 0x989680 ;  /* 0x009896800000895d */ /* 0x004fea0003900000 */
[----:B------:R-:W2:Y:S02]  /*f3d0*/  @!P0 SYNCS.PHASECHK.TRANS64 P0, [R0+URZ+0xb0], R3 ;  /* 0x0000b003000085a7 */ /* 0x000ea400080010ff */
[----:B--2---:R-:W-:Y:S05]  /*f3e0*/  @!P0 BRA `(.L_x_93) ;  /* 0xfffffffc00f08947 */ /* 0x004fea000383ffff */
[----:B------:R-:W-:Y:S05]  /*f3f0*/  BRA `(.L_x_223) ;  /* 0xffffff70003c7947 */ /* 0x000fea000383ffff */
.L_x_104:
[----:B-1----:R-:W-:Y:S04]  /*f400*/  MOV R3, UR46 ;  /* 0x0000002e00037c02 */ /* 0x002fe80008000f00 */
[----:B------:R1:W3:Y:S03]  /*f410*/  SYNCS.PHASECHK.TRANS64.TRYWAIT P0, [R3+URZ+0x60], R4 ;  /* 0x00006004030075a7 */ /* 0x0002e600080011ff */
[----:B---3--:R-:W-:Y:S05]  /*f420*/  @!P0 NANOSLEEP.SYNCS 0x989680 ;  /* 0x009896800000895d */ /* 0x008fea0003900000 */
[----:B------:R-:W3:Y:S02]  /*f430*/  @!P0 SYNCS.PHASECHK.TRANS64 P0, [R3+URZ+0x60], R4 ;  /* 0x00006004030085a7 */ /* 0x000ee400080010ff */
[----:B---3--:R-:W-:Y:S05]  /*f440*/  @!P0 BRA `(.L_x_104) ;  /* 0xfffffffc00ec8947 */ /* 0x008fea000383ffff */
[----:B------:R-:W-:Y:S05]  /*f450*/  BRA `(.L_x_103) ;  /* 0xffffff80000c7947 */ /* 0x000fea000383ffff */
.L_x_106:
[----:B-1----:R-:W-:Y:S04]  /*f460*/  MOV R3, UR46 ;  /* 0x0000002e00037c02 */ /* 0x002fe80008000f00 */
[----:B------:R1:W4:Y:S03]  /*f470*/  SYNCS.PHASECHK.TRANS64.TRYWAIT P1, [R3+URZ+0xd0], R0 ;  /* 0x0000d000030075a7 */ /* 0x00032600080211ff */
[----:B----4-:R-:W-:Y:S05]  /*f480*/  @!P1 NANOSLEEP.SYNCS 0x989680 ;  /* 0x009896800000995d */ /* 0x010fea0003900000 */
[----:B------:R-:W4:Y:S02]  /*f490*/  @!P1 SYNCS.PHASECHK.TRANS64 P1, [R3+URZ+0xd0], R0 ;  /* 0x0000d000030095a7 */ /* 0x000f2400080210ff */
[----:B----4-:R-:W-:Y:S05]  /*f4a0*/  @!P1 BRA `(.L_x_106) ;  /* 0xfffffffc00ec9947 */ /* 0x010fea000383ffff */
[----:B------:R-:W-:Y:S05]  /*f4b0*/  BRA `(.L_x_105) ;  /* 0xffffff8000a47947 */ /* 0x000fea000383ffff */
.L_x_115:
[----:B-1----:R1:W2:Y:S02]  /*f4c0*/  SYNCS.PHASECHK.TRANS64.TRYWAIT P0, [R3+URZ+0x60], R0 ;  /* 0x00006000030075a7 */ /* 0x0022a400080011ff */
[----:B--2---:R-:W-:Y:S05]  /*f4d0*/  @!P0 NANOSLEEP.SYNCS 0x989680 ;  /* 0x009896800000895d */ /* 0x004fea0003900000 */
[----:B------:R-:W2:Y:S02]  /*f4e0*/  @!P0 SYNCS.PHASECHK.TRANS64 P0, [R3+URZ+0x60], R0 ;  /* 0x00006000030085a7 */ /* 0x000ea400080010ff */
[----:B--2---:R-:W-:Y:S05]  /*f4f0*/  @!P0 BRA `(.L_x_115) ;  /* 0xfffffffc00f08947 */ /* 0x004fea000383ffff */
[----:B------:R-:W-:Y:S05]  /*f500*/  BRA `(.L_x_114) ;  /* 0xffffff8c00807947 */ /* 0x000fea000383ffff */
.L_x_123:
[----:B-1----:R1:W2:Y:S02]  /*f510*/  SYNCS.PHASECHK.TRANS64.TRYWAIT P0, [R3+URZ+0x60], R6 ;  /* 0x00006006030075a7 */ /* 0x0022a400080011ff */
[----:B--2---:R-:W-:Y:S05]  /*f520*/  @!P0 NANOSLEEP.SYNCS 0x989680 ;  /* 0x009896800000895d */ /* 0x004fea0003900000 */
[----:B------:R-:W2:Y:S02]  /*f530*/  @!P0 SYNCS.PHASECHK.TRANS64 P0, [R3+URZ+0x60], R6 ;  /* 0x00006006030085a7 */ /* 0x000ea400080010ff */
[----:B--2---:R-:W-:Y:S05]  /*f540*/  @!P0 BRA `(.L_x_123) ;  /* 0xfffffffc00f08947 */ /* 0x004fea000383ffff */
[----:B------:R-:W-:Y:S05]  /*f550*/  BRA `(.L_x_122) ;  /* 0xffffff9800ec7947 */ /* 0x000fea000383ffff */
.L_x_131:
[----:B-1----:R1:W2:Y:S02]  /*f560*/  SYNCS.PHASECHK.TRANS64.TRYWAIT P0, [R3+URZ+0x60], R6 ;  /* 0x00006006030075a7 */ /* 0x0022a400080011ff */
[----:B--2---:R-:W-:Y:S05]  /*f570*/  @!P0 NANOSLEEP.SYNCS 0x989680 ;  /* 0x009896800000895d */ /* 0x004fea0003900000 */
[----:B------:R-:W2:Y:S02]  /*f580*/  @!P0 SYNCS.PHASECHK.TRANS64 P0, [R3+URZ+0x60], R6 ;  /* 0x00006006030085a7 */ /* 0x000ea400080010ff */
[----:B--2---:R-:W-:Y:S05]  /*f590*/  @!P0 BRA `(.L_x_131) ;  /* 0xfffffffc00f08947 */ /* 0x004fea000383ffff */
[----:B------:R-:W-:Y:S05]  /*f5a0*/  BRA `(.L_x_130) ;  /* 0xffffffa8005c7947 */ /* 0x000fea000383ffff */
.L_x_139:
[----:B-1----:R1:W2:Y:S02]  /*f5b0*/  SYNCS.PHASECHK.TRANS64.TRYWAIT P0, [R3+URZ+0x60], R6 ;  /* 0x00006006030075a7 */ /* 0x0022a400080011ff */
[----:B--2---:R-:W-:Y:S05]  /*f5c0*/  @!P0 NANOSLEEP.SYNCS 0x989680 ;  /* 0x009896800000895d */ /* 0x004fea0003900000 */
[----:B------:R-:W2:Y:S02]  /*f5d0*/  @!P0 SYNCS.PHASECHK.TRANS64 P0, [R3+URZ+0x60], R6 ;  /* 0x00006006030085a7 */ /* 0x000ea400080010ff */
[----:B--2---:R-:W-:Y:S05]  /*f5e0*/  @!P0 BRA `(.L_x_139) ;  /* 0xfffffffc00f08947 */ /* 0x004fea000383ffff */
[----:B------:R-:W-:Y:S05]  /*f5f0*/  BRA `(.L_x_138) ;  /* 0xffffffb400d47947 */ /* 0x000fea000383ffff */
.L_x_147:
[----:B-1----:R1:W2:Y:S02]  /*f600*/  SYNCS.PHASECHK.TRANS64.TRYWAIT P0, [R3+URZ+0x60], R6 ;  /* 0x00006006030075a7 */ /* 0x0022a400080011ff */
[----:B--2---:R-:W-:Y:S05]  /*f610*/  @!P0 NANOSLEEP.SYNCS 0x989680 ;  /* 0x009896800000895d */ /* 0x004fea0003900000 */
[----:B------:R-:W2:Y:S02]  /*f620*/  @!P0 SYNCS.PHASECHK.TRANS64 P0, [R3+URZ+0x60], R6 ;  /* 0x00006006030085a7 */ /* 0x000ea400080010ff */
[----:B--2---:R-:W-:Y:S05]  /*f630*/  @!P0 BRA `(.L_x_147) ;  /* 0xfffffffc00f08947 */ /* 0x004fea000383ffff */
[----:B------:R-:W-:Y:S05]  /*f640*/  BRA `(.L_x_146) ;  /* 0xffffffc400587947 */ /* 0x000fea000383ffff */
.L_x_155:
[----:B-1----:R1:W2:Y:S02]  /*f650*/  SYNCS.PHASECHK.TRANS64.TRYWAIT P0, [R3+URZ+0x60], R6 ;  /* 0x00006006030075a7 */ /* 0x0022a400080011ff */
[----:B--2---:R-:W-:Y:S05]  /*f660*/  @!P0 NANOSLEEP.SYNCS 0x989680 ;  /* 0x009896800000895d */ /* 0x004fea0003900000 */
[----:B------:R-:W2:Y:S02]  /*f670*/  @!P0 SYNCS.PHASECHK.TRANS64 P0, [R3+URZ+0x60], R6 ;  /* 0x00006006030085a7 */ /* 0x000ea400080010ff */
[----:B--2---:R-:W-:Y:S05]  /*f680*/  @!P0 BRA `(.L_x_155) ;  /* 0xfffffffc00f08947 */ /* 0x004fea000383ffff */
[----:B------:R-:W-:Y:S05]  /*f690*/  BRA `(.L_x_154) ;  /* 0xffffffd000d47947 */ /* 0x000fea000383ffff */
.L_x_163:
[----:B-1----:R1:W2:Y:S02]  /*f6a0*/  SYNCS.PHASECHK.TRANS64.TRYWAIT P0, [R3+URZ+0x60], R6 ;  /* 0x00006006030075a7 */ /* 0x0022a400080011ff */
[----:B--2---:R-:W-:Y:S05]  /*f6b0*/  @!P0 NANOSLEEP.SYNCS 0x989680 ;  /* 0x009896800000895d */ /* 0x004fea0003900000 */
[----:B------:R-:W2:Y:S02]  /*f6c0*/  @!P0 SYNCS.PHASECHK.TRANS64 P0, [R3+URZ+0x60], R6 ;  /* 0x00006006030085a7 */ /* 0x000ea400080010ff */
[----:B--2---:R-:W-:Y:S05]  /*f6d0*/  @!P0 BRA `(.L_x_163) ;  /* 0xfffffffc00f08947 */ /* 0x004fea000383ffff */
[----:B------:R-:W-:Y:S05]  /*f6e0*/  BRA `(.L_x_162) ;  /* 0xffffffe0004c7947 */ /* 0x000fea000383ffff */
        .weak           $__internal_0_$__cuda_sm10x_tcgen05_guardrail_trap_col_being_dealloced_not_returned_by_alloc
        .type           $__internal_0_$__cuda_sm10x_tcgen05_guardrail_trap_col_being_dealloced_not_returned_by_alloc,@function
        .size           $__internal_0_$__cuda_sm10x_tcgen05_guardrail_trap_col_being_dealloced_not_returned_by_alloc,($__internal_1_$__cuda_sm10x_tcgen05_guardrail_trap_phase_invalid_during_alloc - $__internal_0_$__cuda_sm10x_tcgen05_guardrail_trap_col_being_dealloced_not_returned_by_alloc)
$__internal_0_$__cuda_sm10x_tcgen05_guardrail_trap_col_being_dealloced_not_returned_by_alloc:
[----:B------:R-:W-:Y:S05]  /*f6f0*/  BPT.TRAP 0x1 ;  /* 0x000000040000795c */ /* 0x000fea0000300000 */
[----:B------:R-:W-:-:S04]  /*f700*/  HFMA2 R3, -RZ, RZ, 0, 0 ;  /* 0x00000000ff037431 */ /* 0x000fc800000001ff */
[----:B------:R-:W-:Y:S05]  /*f710*/  RET.REL.NODEC R2 `(_ZN7cutlass13device_kernelINS_4gemm6kernel13GemmUniversalIN4cute5tupleIJiiiiEEENS1_10collective13CollectiveMmaINS1_41MainloopSm100TmaUmmaWarpSpecializedSparseILi6ELi2ELi1ENS5_IJNS4_1CILi2EEENSA_ILi1EEESC_EEEEENS5_IJNSA_ILi256EEESF_NSA_ILi64EEEEEENS_6half_tENS5_IJNS4_6LayoutINS5_IJiNS5_IJSB_iEEEiEEENS5_IJlNS5_IJSC_SB_EEElEEEEENSJ_INS5_IJNS5_IJNS5_IJNSA_ILi8EEESB_SP_EEEiEEENS5_IJNS5_IJNSA_ILi16EEESB_NSA_ILi4EEEEEEiEEEiEEENS5_IJNS5_IJNS5_IJNSA_ILi128EEESS_NSA_ILi2048EEEEEENSA_ILi16384EEEEEENS5_IJNS5_IJSC_NSA_ILi1024EEENSA_ILi32EEEEEElEEElEEEEEEEESI_NS5_IJlSC_lEEENS4_8TiledMMAINS4_8MMA_AtomIJNS4_33SM100_MMA_F16BF16_2x1SM_SS_SPARSEISI_SI_fLi256ELi256ELNS4_4UMMA5MajorE0ELS1E_0ELNS1D_7ScaleInE0ELS1F_0EEEEEENSJ_INS5_IJSC_SC_SC_EEENS5_IJNSA_ILi0EEES1J_S1J_EEEEENS5_IJNS4_10UnderscoreES1M_S1M_EEEEENS4_18SM100_TMA_2SM_LOADENS4_14ComposedLayoutINS4_7SwizzleILi2ELi4ELi3EEENS4_25smem_sparse_ptr_flag_bitsILi2ELi16EEENSJ_INS5_IJNS5_IJSC_SP_EEENS5_IJSB_S13_EEEEEENS5_IJNS5_IJS1J_SG_EEESM_EEEEEEEvNS4_8identityES1P_NS1Q_INS1R_ILi3ELi4ELi3EEENS4_18smem_ptr_flag_bitsILi16EEENSJ_INS5_IJSP_SG_EEENS5_IJSG_SC_EEEEEEEvS22_EENS_8epilogue10collective18CollectiveEpilogueINS2B_23Sm100TmaWarpSpecializedILi4ELi2ELi32ELb1ELb0EEEJNS5_IJSX_SF_SG_EEENS5_IJNSJ_ISX_SC_EENSJ_IS13_SC_EEEEEfNS5_IJSC_llEEEfS2K_NS2B_6fusion15FusionCallbacksIS2F_NS2L_17LinearCombinationIffffLNS_15FloatRoundStyleE2EEES2G_S2J_JEEENS4_5SM1004TMEM4LOAD26SM100_TMEM_LOAD_32dp32b32xENS4_13SM90_TMA_LOADENS1Q_INS1R_ILi2ELi5ELi2EEENS24_ILi32EEENSJ_INS5_IJS13_ST_EEENS5_IJSC_S13_EEEEEEENS4_39AutoVectorizingCopyWithAssumedAlignmentILi128EEENS4_14SM90_TMA_STOREES31_S33_S33_EEEvvEEEEvNT_6ParamsE) ;  /* 0xffffff0802387950 */ /* 0x000fea0003c3ffff */
        .weak           $__internal_1_$__cuda_sm10x_tcgen05_guardrail_trap_phase_invalid_during_alloc
        .type           $__internal_1_$__cuda_sm10x_tcgen05_guardrail_trap_phase_invalid_during_alloc,@function
        .size           $__internal_1_$__cuda_sm10x_tcgen05_guardrail_trap_phase_invalid_during_alloc,($__internal_2_$__cuda_sm10x_tcgen05_guardrail_trap_unallocated_columns_being_dealloced - $__internal_1_$__cuda_sm10x_tcgen05_guardrail_trap_phase_invalid_during_alloc)
$__internal_1_$__cuda_sm10x_tcgen05_guardrail_trap_phase_invalid_during_alloc:
[----:B------:R-:W-:Y:S05]  /*f720*/  BPT.TRAP 0x1 ;  /* 0x000000040000795c */ /* 0x000fea0000300000 */
[----:B------:R-:W-:-:S04]  /*f730*/  MOV R5, 0x0 ;  /* 0x0000000000057802 */ /* 0x000fc80000000f00 */
[----:B------:R-:W-:Y:S05]  /*f740*/  RET.REL.NODEC R4 `(_ZN7cutlass13device_kernelINS_4gemm6kernel13GemmUniversalIN4cute5tupleIJiiiiEEENS1_10collective13CollectiveMmaINS1_41MainloopSm100TmaUmmaWarpSpecializedSparseILi6ELi2ELi1ENS5_IJNS4_1CILi2EEENSA_ILi1EEESC_EEEEENS5_IJNSA_ILi256EEESF_NSA_ILi64EEEEEENS_6half_tENS5_IJNS4_6LayoutINS5_IJiNS5_IJSB_iEEEiEEENS5_IJlNS5_IJSC_SB_EEElEEEEENSJ_INS5_IJNS5_IJNS5_IJNSA_ILi8EEESB_SP_EEEiEEENS5_IJNS5_IJNSA_ILi16EEESB_NSA_ILi4EEEEEEiEEEiEEENS5_IJNS5_IJNS5_IJNSA_ILi128EEESS_NSA_ILi2048EEEEEENSA_ILi16384EEEEEENS5_IJNS5_IJSC_NSA_ILi1024EEENSA_ILi32EEEEEElEEElEEEEEEEESI_NS5_IJlSC_lEEENS4_8TiledMMAINS4_8MMA_AtomIJNS4_33SM100_MMA_F16BF16_2x1SM_SS_SPARSEISI_SI_fLi256ELi256ELNS4_4UMMA5MajorE0ELS1E_0ELNS1D_7ScaleInE0ELS1F_0EEEEEENSJ_INS5_IJSC_SC_SC_EEENS5_IJNSA_ILi0EEES1J_S1J_EEEEENS5_IJNS4_10UnderscoreES1M_S1M_EEEEENS4_18SM100_TMA_2SM_LOADENS4_14ComposedLayoutINS4_7SwizzleILi2ELi4ELi3EEENS4_25smem_sparse_ptr_flag_bitsILi2ELi16EEENSJ_INS5_IJNS5_IJSC_SP_EEENS5_IJSB_S13_EEEEEENS5_IJNS5_IJS1J_SG_EEESM_EEEEEEEvNS4_8identityES1P_NS1Q_INS1R_ILi3ELi4ELi3EEENS4_18smem_ptr_flag_bitsILi16EEENSJ_INS5_IJSP_SG_EEENS5_IJSG_SC_EEEEEEEvS22_EENS_8epilogue10collective18CollectiveEpilogueINS2B_23Sm100TmaWarpSpecializedILi4ELi2ELi32ELb1ELb0EEEJNS5_IJSX_SF_SG_EEENS5_IJNSJ_ISX_SC_EENSJ_IS13_SC_EEEEEfNS5_IJSC_llEEEfS2K_NS2B_6fusion15FusionCallbacksIS2F_NS2L_17LinearCombinationIffffLNS_15FloatRoundStyleE2EEES2G_S2J_JEEENS4_5SM1004TMEM4LOAD26SM100_TMEM_LOAD_32dp32b32xENS4_13SM90_TMA_LOADENS1Q_INS1R_ILi2ELi5ELi2EEENS24_ILi32EEENSJ_INS5_IJS13_ST_EEENS5_IJSC_S13_EEEEEEENS4_39AutoVectorizingCopyWithAssumedAlignmentILi128EEENS4_14SM90_TMA_STOREES31_S33_S33_EEEvvEEEEvNT_6ParamsE) ;  /* 0xffffff08042c7950 */ /* 0x000fea0003c3ffff */
        .weak           $__internal_2_$__cuda_sm10x_tcgen05_guardrail_trap_unallocated_columns_being_dealloced
        .type           $__internal_2_$__cuda_sm10x_tcgen05_guardrail_trap_unallocated_columns_being_dealloced,@function
        .size           $__internal_2_$__cuda_sm10x_tcgen05_guardrail_trap_unallocated_columns_being_dealloced,(.L_x_225 - $__internal_2_$__cuda_sm10x_tcgen05_guardrail_trap_unallocated_columns_being_dealloced)
$__internal_2_$__cuda_sm10x_tcgen05_guardrail_trap_unallocated_columns_being_dealloced:
[----:B------:R-:W-:Y:S05]  /*f750*/  BPT.TRAP 0x1 ;  /* 0x000000040000795c */ /* 0x000fea0000300000 */
[----:B------:R-:W-:-:S04]  /*f760*/  HFMA2 R3, -RZ, RZ, 0, 0 ;  /* 0x00000000ff037431 */ /* 0x000fc800000001ff */
[----:B------:R-:W-:Y:S05]  /*f770*/  RET.REL.NODEC R2 `(_ZN7cutlass13device_kernelINS_4gemm6kernel13GemmUniversalIN4cute5tupleIJiiiiEEENS1_10collective13CollectiveMmaINS1_41MainloopSm100TmaUmmaWarpSpecializedSparseILi6ELi2ELi1ENS5_IJNS4_1CILi2EEENSA_ILi1EEESC_EEEEENS5_IJNSA_ILi256EEESF_NSA_ILi64EEEEEENS_6half_tENS5_IJNS4_6LayoutINS5_IJiNS5_IJSB_iEEEiEEENS5_IJlNS5_IJSC_SB_EEElEEEEENSJ_INS5_IJNS5_IJNS5_IJNSA_ILi8EEESB_SP_EEEiEEENS5_IJNS5_IJNSA_ILi16EEESB_NSA_ILi4EEEEEEiEEEiEEENS5_IJNS5_IJNS5_IJNSA_ILi128EEESS_NSA_ILi2048EEEEEENSA_ILi16384EEEEEENS5_IJNS5_IJSC_NSA_ILi1024EEENSA_ILi32EEEEEElEEElEEEEEEEESI_NS5_IJlSC_lEEENS4_8TiledMMAINS4_8MMA_AtomIJNS4_33SM100_MMA_F16BF16_2x1SM_SS_SPARSEISI_SI_fLi256ELi256ELNS4_4UMMA5MajorE0ELS1E_0ELNS1D_7ScaleInE0ELS1F_0EEEEEENSJ_INS5_IJSC_SC_SC_EEENS5_IJNSA_ILi0EEES1J_S1J_EEEEENS5_IJNS4_10UnderscoreES1M_S1M_EEEEENS4_18SM100_TMA_2SM_LOADENS4_14ComposedLayoutINS4_7SwizzleILi2ELi4ELi3EEENS4_25smem_sparse_ptr_flag_bitsILi2ELi16EEENSJ_INS5_IJNS5_IJSC_SP_EEENS5_IJSB_S13_EEEEEENS5_IJNS5_IJS1J_SG_EEESM_EEEEEEEvNS4_8identityES1P_NS1Q_INS1R_ILi3ELi4ELi3EEENS4_18smem_ptr_flag_bitsILi16EEENSJ_INS5_IJSP_SG_EEENS5_IJSG_SC_EEEEEEEvS22_EENS_8epilogue10collective18CollectiveEpilogueINS2B_23Sm100TmaWarpSpecializedILi4ELi2ELi32ELb1ELb0EEEJNS5_IJSX_SF_SG_EEENS5_IJNSJ_ISX_SC_EENSJ_IS13_SC_EEEEEfNS5_IJSC_llEEEfS2K_NS2B_6fusion15FusionCallbacksIS2F_NS2L_17LinearCombinationIffffLNS_15FloatRoundStyleE2EEES2G_S2J_JEEENS4_5SM1004TMEM4LOAD26SM100_TMEM_LOAD_32dp32b32xENS4_13SM90_TMA_LOADENS1Q_INS1R_ILi2ELi5ELi2EEENS24_ILi32EEENSJ_INS5_IJS13_ST_EEENS5_IJSC_S13_EEEEEEENS4_39AutoVectorizingCopyWithAssumedAlignmentILi128EEENS4_14SM90_TMA_STOREES31_S33_S33_EEEvvEEEEvNT_6ParamsE) ;  /* 0xffffff0802207950 */ /* 0x000fea0003c3ffff */
.L_x_224:
[----:B------:R-:W-:-:S00]  /*f780*/  BRA `(.L_x_224) ;  /* 0xfffffffc00fc7947 */ /* 0x000fc0000383ffff */
[----:B------:R-:W-:-:S00]  /*f790*/  NOP ;  /* 0x0000000000007918 */ /* 0x000fc00000000000 */
        /* <DEDUP_REMOVED lines=14> */
.L_x_225:


//--------------------- .nv.global.init           --------------------------
	.section	.nv.global.init,"aw",@progbits
.nv.global.init:
	.type		$str$27,@object
	.size		$str$27,($str$28 - $str$27)
$str$27:
        /*0000*/ 	.byte	0x28, 0x61, 0x64, 0x64, 0x72, 0x65, 0x73, 0x73, 0x20, 0x26, 0x20, 0x6d, 0x61, 0x73, 0x6b, 0x29
        /*0010*/ 	.byte	0x20, 0x3d, 0x3d, 0x20, 0x30, 0x00
	.type		$str$28,@object
	.size		$str$28,($str$26 - $str$28)
$str$28:
        /*0016*/ 	.byte	0x2f, 0x74, 0x6d, 0x70, 0x2f, 0x63, 0x75, 0x74, 0x6c, 0x61, 0x73, 0x73, 0x5f, 0x73, 0x77, 0x65
        /*0026*/ 	.byte	0x65, 0x70, 0x5f, 0x73, 0x72, 0x63, 0x2f, 0x69, 0x6e, 0x63, 0x6c, 0x75, 0x64, 0x65, 0x2f, 0x63
        /*0036*/ 	.byte	0x75, 0x74, 0x65, 0x2f, 0x70, 0x6f, 0x69, 0x6e, 0x74, 0x65, 0x72, 0x5f, 0x66, 0x6c, 0x61, 0x67
        /*0046*/ 	.byte	0x67, 0x65, 0x64, 0x2e, 0x68, 0x70, 0x70, 0x00
	.type		$str$26,@object
	.size		$str$26,($str$25 - $str$26)
$str$26:
        /*004e*/ 	.byte	0x2f, 0x74, 0x6d, 0x70, 0x2f, 0x63, 0x75, 0x74, 0x6c, 0x61, 0x73, 0x73, 0x5f, 0x73, 0x77, 0x65
        /*005e*/ 	.byte	0x65, 0x70, 0x5f, 0x73, 0x72, 0x63, 0x2f, 0x69, 0x6e, 0x63, 0x6c, 0x75, 0x64, 0x65, 0x2f, 0x63
        /*006e*/ 	.byte	0x75, 0x74, 0x65, 0x2f, 0x61, 0x74, 0x6f, 0x6d, 0x2f, 0x63, 0x6f, 0x70, 0x79, 0x5f, 0x74, 0x72
        /*007e*/ 	.byte	0x61, 0x69, 0x74, 0x73, 0x5f, 0x73, 0x6d, 0x31, 0x30, 0x30, 0x2e, 0x68, 0x70, 0x70, 0x00
	.type		$str$25,@object
	.size		$str$25,(__unnamed_1 - $str$25)
$str$25:
        /*008d*/ 	.byte	0x28, 0x28, 0x75, 0x69, 0x6e, 0x74, 0x33, 0x32, 0x5f, 0x74, 0x28, 0x74, 0x68, 0x72, 0x65, 0x61
        /*009d*/ 	.byte	0x64, 0x49, 0x64, 0x78, 0x2e, 0x78, 0x29, 0x20, 0x2f, 0x20, 0x33, 0x32, 0x29, 0x20, 0x25, 0x20
        /*00ad*/ 	.byte	0x34, 0x29, 0x20, 0x3d, 0x3d, 0x20, 0x28, 0x28, 0x28, 0x74, 0x6d, 0x65, 0x6d, 0x5f, 0x61, 0x64
        /*00bd*/ 	.byte	0x64, 0x72, 0x20, 0x3e, 0x3e, 0x20, 0x31, 0x36, 0x29, 0x20, 0x2f, 0x20, 0x33, 0x32, 0x29, 0x20
        /*00cd*/ 	.byte	0x25, 0x20, 0x34, 0x29, 0x00
	.type		__unnamed_1,@object
	.size		__unnamed_1,(__unnamed_2 - __unnamed_1)
__unnamed_1:
        /*00d2*/ 	.byte	0x61, 0x75, 0x74, 0x6f, 0x20, 0x63, 0x75, 0x74, 0x65, 0x3a, 0x3a, 0x61, 0x73, 0x5f, 0x70, 0x6f
        /* <DEDUP_REMOVED lines=23> */
        /*0252*/ 	.byte	0x3a, 0x3a, 0x43, 0x3c, 0x34, 0x30, 0x39, 0x36, 0x3e, 0x3e, 0x3e, 0x3e, 0x5d, 0x00
	.type		__unnamed_2,@object
	.size		__unnamed_2,(.L_2 - __unnamed_2)
__unnamed_2:
        /* <DEDUP_REMOVED lines=42> */
        /*0500*/ 	.byte	0x3e, 0x5d, 0x00
.L_2:


//--------------------- .nv.shared._ZN7cutlass13device_kernelINS_4gemm6kernel13GemmUniversalIN4cute5tupleIJiiiiEEENS1_10collective13CollectiveMmaINS1_41MainloopSm100TmaUmmaWarpSpecializedSparseILi6ELi2ELi1ENS5_IJNS4_1CILi2EEENSA_ILi1EEESC_EEEEENS5_IJNSA_ILi256EEESF_NSA_ILi64EEEEEENS_6half_tENS5_IJNS4_6LayoutINS5_IJiNS5_IJSB_iEEEiEEENS5_IJlNS5_IJSC_SB_EEElEEEEENSJ_INS5_IJNS5_IJNS5_IJNSA_ILi8EEESB_SP_EEEiEEENS5_IJNS5_IJNSA_ILi16EEESB_NSA_ILi4EEEEEEiEEEiEEENS5_IJNS5_IJNS5_IJNSA_ILi128EEESS_NSA_ILi2048EEEEEENSA_ILi16384EEEEEENS5_IJNS5_IJSC_NSA_ILi1024EEENSA_ILi32EEEEEElEEElEEEEEEEESI_NS5_IJlSC_lEEENS4_8TiledMMAINS4_8MMA_AtomIJNS4_33SM100_MMA_F16BF16_2x1SM_SS_SPARSEISI_SI_fLi256ELi256ELNS4_4UMMA5MajorE0ELS1E_0ELNS1D_7ScaleInE0ELS1F_0EEEEEENSJ_INS5_IJSC_SC_SC_EEENS5_IJNSA_ILi0EEES1J_S1J_EEEEENS5_IJNS4_10UnderscoreES1M_S1M_EEEEENS4_18SM100_TMA_2SM_LOADENS4_14ComposedLayoutINS4_7SwizzleILi2ELi4ELi3EEENS4_25smem_sparse_ptr_flag_bitsILi2ELi16EEENSJ_INS5_IJNS5_IJSC_SP_EEENS5_IJSB_S13_EEEEEENS5_IJNS5_IJS1J_SG_EEESM_EEEEEEEvNS4_8identityES1P_NS1Q_INS1R_ILi3ELi4ELi3EEENS4_18smem_ptr_flag_bitsILi16EEENSJ_INS5_IJSP_SG_EEENS5_IJSG_SC_EEEEEEEvS22_EENS_8epilogue10collective18CollectiveEpilogueINS2B_23Sm100TmaWarpSpecializedILi4ELi2ELi32ELb1ELb0EEEJNS5_IJSX_SF_SG_EEENS5_IJNSJ_ISX_SC_EENSJ_IS13_SC_EEEEEfNS5_IJSC_llEEEfS2K_NS2B_6fusion15FusionCallbacksIS2F_NS2L_17LinearCombinationIffffLNS_15FloatRoundStyleE2EEES2G_S2J_JEEENS4_5SM1004TMEM4LOAD26SM100_TMEM_LOAD_32dp32b32xENS4_13SM90_TMA_LOADENS1Q_INS1R_ILi2ELi5ELi2EEENS24_ILi32EEENSJ_INS5_IJS13_ST_EEENS5_IJSC_S13_EEEEEEENS4_39AutoVectorizingCopyWithAssumedAlignmentILi128EEENS4_14SM90_TMA_STOREES31_S33_S33_EEEvvEEEEvNT_6ParamsE --------------------------
	.section	.nv.shared._ZN7cutlass13device_kernelINS_4gemm6kernel13GemmUniversalIN4cute5tupleIJiiiiEEENS1_10collective13CollectiveMmaINS1_41MainloopSm100TmaUmmaWarpSpecializedSparseILi6ELi2ELi1ENS5_IJNS4_1CILi2EEENSA_ILi1EEESC_EEEEENS5_IJNSA_ILi256EEESF_NSA_ILi64EEEEEENS_6half_tENS5_IJNS4_6LayoutINS5_IJiNS5_IJSB_iEEEiEEENS5_IJlNS5_IJSC_SB_EEElEEEEENSJ_INS5_IJNS5_IJNS5_IJNSA_ILi8EEESB_SP_EEEiEEENS5_IJNS5_IJNSA_ILi16EEESB_NSA_ILi4EEEEEEiEEEiEEENS5_IJNS5_IJNS5_IJNSA_ILi128EEESS_NSA_ILi2048EEEEEENSA_ILi16384EEEEEENS5_IJNS5_IJSC_NSA_ILi1024EEENSA_ILi32EEEEEElEEElEEEEEEEESI_NS5_IJlSC_lEEENS4_8TiledMMAINS4_8MMA_AtomIJNS4_33SM100_MMA_F16BF16_2x1SM_SS_SPARSEISI_SI_fLi256ELi256ELNS4_4UMMA5MajorE0ELS1E_0ELNS1D_7ScaleInE0ELS1F_0EEEEEENSJ_INS5_IJSC_SC_SC_EEENS5_IJNSA_ILi0EEES1J_S1J_EEEEENS5_IJNS4_10UnderscoreES1M_S1M_EEEEENS4_18SM100_TMA_2SM_LOADENS4_14ComposedLayoutINS4_7SwizzleILi2ELi4ELi3EEENS4_25smem_sparse_ptr_flag_bitsILi2ELi16EEENSJ_INS5_IJNS5_IJSC_SP_EEENS5_IJSB_S13_EEEEEENS5_IJNS5_IJS1J_SG_EEESM_EEEEEEEvNS4_8identityES1P_NS1Q_INS1R_ILi3ELi4ELi3EEENS4_18smem_ptr_flag_bitsILi16EEENSJ_INS5_IJSP_SG_EEENS5_IJSG_SC_EEEEEEEvS22_EENS_8epilogue10collective18CollectiveEpilogueINS2B_23Sm100TmaWarpSpecializedILi4ELi2ELi32ELb1ELb0EEEJNS5_IJSX_SF_SG_EEENS5_IJNSJ_ISX_SC_EENSJ_IS13_SC_EEEEEfNS5_IJSC_llEEEfS2K_NS2B_6fusion15FusionCallbacksIS2F_NS2L_17LinearCombinationIffffLNS_15FloatRoundStyleE2EEES2G_S2J_JEEENS4_5SM1004TMEM4LOAD26SM100_TMEM_LOAD_32dp32b32xENS4_13SM90_TMA_LOADENS1Q_INS1R_ILi2ELi5ELi2EEENS24_ILi32EEENSJ_INS5_IJS13_ST_EEENS5_IJSC_S13_EEEEEEENS4_39AutoVectorizingCopyWithAssumedAlignmentILi128EEENS4_14SM90_TMA_STOREES31_S33_S33_EEEvvEEEEvNT_6ParamsE,"aw",@nobits
	.sectionflags	@""
	.align	16
	.zero		1024


//--------------------- .nv.shared.reserved.0     --------------------------
	.section	.nv.shared.reserved.0,"aw",@nobits
	.weak		__nv_reservedSMEM_offset_0_alias
	.size		__nv_reservedSMEM_offset_0_alias, 0, 64
	.other		__nv_reservedSMEM_offset_0_alias,@"STO_CUDA_RESERVED_SHARED STV_DEFAULT"
__nv_reservedSMEM_offset_0_alias:
	.zero		0
.nv.shared.reserved.0:
	.zero		64
	.weak		__nv_reservedSMEM_tcgen05_partition
	.type		__nv_reservedSMEM_tcgen05_partition,@object
	.size		__nv_reservedSMEM_tcgen05_partition,(.L_0 - __nv_reservedSMEM_tcgen05_partition)
__nv_reservedSMEM_tcgen05_partition:
	.zero		32
.L_0:


//--------------------- .nv.global                --------------------------
	.section	.nv.global,"aw",@nobits
.nv.global:
	.type		_ZN39_INTERNAL_9c3b7956_4_k_cu_af17ece0_29664cute1_E,@object
	.size		_ZN39_INTERNAL_9c3b7956_4_k_cu_af17ece0_29664cute1_E,(_ZN39_INTERNAL_9c3b7956_4_k_cu_af17ece0_29664cuda3std3__45__cpo6cbeginE - _ZN39_INTERNAL_9c3b7956_4_k_cu_af17ece0_29664cute1_E)
_ZN39_INTERNAL_9c3b7956_4_k_cu_af17ece0_29664cute1_E:
	.zero		1
	.type		_ZN39_INTERNAL_9c3b7956_4_k_cu_af17ece0_29664cuda3std3__45__cpo6cbeginE,@object
	.size		_ZN39_INTERNAL_9c3b7956_4_k_cu_af17ece0_29664cuda3std3__45__cpo6cbeginE,(_ZN39_INTERNAL_9c3b7956_4_k_cu_af17ece0_29664cuda3std3__48in_placeE - _ZN39_INTERNAL_9c3b7956_4_k_cu_af17ece0_29664cuda3std3__45__cpo6cbeginE)
_ZN39_INTERNAL_9c3b7956_4_k_cu_af17ece0_29664cuda3std3__45__cpo6cbeginE:
	.zero		1
	.type		_ZN39_INTERNAL_9c3b7956_4_k_cu_af17ece0_29664cuda3std3__48in_placeE,@object
	.size		_ZN39_INTERNAL_9c3b7956_4_k_cu_af17ece0_29664cuda3std3__48in_placeE,(_ZN39_INTERNAL_9c3b7956_4_k_cu_af17ece0_29664cuda3std6ranges3__45__cpo9iter_moveE - _ZN39_INTERNAL_9c3b7956_4_k_cu_af17ece0_29664cuda3std3__48in_placeE)
_ZN39_INTERNAL_9c3b7956_4_k_cu_af17ece0_29664cuda3std3__48in_placeE:
	.zero		1
	.type		_ZN39_INTERNAL_9c3b7956_4_k_cu_af17ece0_29664cuda3std6ranges3__45__cpo9iter_moveE,@object
	.size		_ZN39_INTERNAL_9c3b7956_4_k_cu_af17ece0_29664cuda3std6ranges3__45__cpo9iter_moveE,(_ZN39_INTERNAL_9c3b7956_4_k_cu_af17ece0_29664cuda3std3__45__cpo5beginE - _ZN39_INTERNAL_9c3b7956_4_k_cu_af17ece0_29664cuda3std6ranges3__45__cpo9iter_moveE)
_ZN39_INTERNAL_9c3b7956_4_k_cu_af17ece0_29664cuda3std6ranges3__45__cpo9iter_moveE:
	.zero		1
	.type		_ZN39_INTERNAL_9c3b7956_4_k_cu_af17ece0_29664cuda3std3__45__cpo5beginE,@object
	.size		_ZN39_INTERNAL_9c3b7956_4_k_cu_af17ece0_29664cuda3std3__45__cpo5beginE,(_ZN39_INTERNAL_9c3b7956_4_k_cu_af17ece0_29664cuda3std3__441_GLOBAL__N__9c3b7956_4_k_cu_af17ece0_29666ignoreE - _ZN39_INTERNAL_9c3b7956_4_k_cu_af17ece0_29664cuda3std3__45__cpo5beginE)
_ZN39_INTERNAL_9c3b7956_4_k_cu_af17ece0_29664cuda3std3__45__cpo5beginE:
	.zero		1
	.type		_ZN39_INTERNAL_9c3b7956_4_k_cu_af17ece0_29664cuda3std3__441_GLOBAL__N__9c3b7956_4_k_cu_af17ece0_29666ignoreE,@object
	.size		_ZN39_INTERNAL_9c3b7956_4_k_cu_af17ece0_29664cuda3std3__441_GLOBAL__N__9c3b7956_4_k_cu_af17ece0_29666ignoreE,(_ZN39_INTERNAL_9c3b7956_4_k_cu_af17ece0_29664cute7productE - _ZN39_INTERNAL_9c3b7956_4_k_cu_af17ece0_29664cuda3std3__441_GLOBAL__N__9c3b7956_4_k_cu_af17ece0_29666ignoreE)
_ZN39_INTERNAL_9c3b7956_4_k_cu_af17ece0_29664cuda3std3__441_GLOBAL__N__9c3b7956_4_k_cu_af17ece0_29666ignoreE:
	.zero		1
	.type		_ZN39_INTERNAL_9c3b7956_4_k_cu_af17ece0_29664cute7productE,@object
	.size		_ZN39_INTERNAL_9c3b7956_4_k_cu_af17ece0_29664cute7productE,(_ZN39_INTERNAL_9c3b7956_4_k_cu_af17ece0_29664cuda3std3__45__cpo3endE - _ZN39_INTERNAL_9c3b7956_4_k_cu_af17ece0_29664cute7productE)
_ZN39_INTERNAL_9c3b7956_4_k_cu_af17ece0_29664cute7productE:
	.zero		1
	.type		_ZN39_INTERNAL_9c3b7956_4_k_cu_af17ece0_29664cuda3std3__45__cpo3endE,@object
	.size		_ZN39_INTERNAL_9c3b7956_4_k_cu_af17ece0_29664cuda3std3__45__cpo3endE,(_ZN39_INTERNAL_9c3b7956_4_k_cu_af17ece0_29664cuda3std3__419piecewise_constructE - _ZN39_INTERNAL_9c3b7956_4_k_cu_af17ece0_29664cuda3std3__45__cpo3endE)
_ZN39_INTERNAL_9c3b7956_4_k_cu_af17ece0_29664cuda3std3__45__cpo3endE:
	.zero		1
	.type		_ZN39_INTERNAL_9c3b7956_4_k_cu_af17ece0_29664cuda3std3__419piecewise_constructE,@object
	.size		_ZN39_INTERNAL_9c3b7956_4_k_cu_af17ece0_29664cuda3std3__419piecewise_constructE,(_ZN39_INTERNAL_9c3b7956_4_k_cu_af17ece0_29664cuda3std3__45__cpo4cendE - _ZN39_INTERNAL_9c3b7956_4_k_cu_af17ece0_29664cuda3std3__419piecewise_constructE)
_ZN39_INTERNAL_9c3b7956_4_k_cu_af17ece0_29664cuda3std3__419piecewise_constructE:
	.zero		1
	.type		_ZN39_INTERNAL_9c3b7956_4_k_cu_af17ece0_29664cuda3std3__45__cpo4cendE,@object
	.size		_ZN39_INTERNAL_9c3b7956_4_k_cu_af17ece0_29664cuda3std3__45__cpo4cendE,(_ZN39_INTERNAL_9c3b7956_4_k_cu_af17ece0_29664cuda3std6ranges3__45__cpo4swapE - _ZN39_INTERNAL_9c3b7956_4_k_cu_af17ece0_29664cuda3std3__45__cpo4cendE)
_ZN39_INTERNAL_9c3b7956_4_k_cu_af17ece0_29664cuda3std3__45__cpo4cendE:
	.zero		1
	.type		_ZN39_INTERNAL_9c3b7956_4_k_cu_af17ece0_29664cuda3std6ranges3__45__cpo4swapE,@object
	.size		_ZN39_INTERNAL_9c3b7956_4_k_cu_af17ece0_29664cuda3std6ranges3__45__cpo4swapE,(.L_10 - _ZN39_INTERNAL_9c3b7956_4_k_cu_af17ece0_29664cuda3std6ranges3__45__cpo4swapE)
_ZN39_INTERNAL_9c3b7956_4_k_cu_af17ece0_29664cuda3std6ranges3__45__cpo4swapE:
	.zero		1
.L_10:


//--------------------- .nv.constant0._ZN7cutlass13device_kernelINS_4gemm6kernel13GemmUniversalIN4cute5tupleIJiiiiEEENS1_10collective13CollectiveMmaINS1_41MainloopSm100TmaUmmaWarpSpecializedSparseILi6ELi2ELi1ENS5_IJNS4_1CILi2EEENSA_ILi1EEESC_EEEEENS5_IJNSA_ILi256EEESF_NSA_ILi64EEEEEENS_6half_tENS5_IJNS4_6LayoutINS5_IJiNS5_IJSB_iEEEiEEENS5_IJlNS5_IJSC_SB_EEElEEEEENSJ_INS5_IJNS5_IJNS5_IJNSA_ILi8EEESB_SP_EEEiEEENS5_IJNS5_IJNSA_ILi16EEESB_NSA_ILi4EEEEEEiEEEiEEENS5_IJNS5_IJNS5_IJNSA_ILi128EEESS_NSA_ILi2048EEEEEENSA_ILi16384EEEEEENS5_IJNS5_IJSC_NSA_ILi1024EEENSA_ILi32EEEEEElEEElEEEEEEEESI_NS5_IJlSC_lEEENS4_8TiledMMAINS4_8MMA_AtomIJNS4_33SM100_MMA_F16BF16_2x1SM_SS_SPARSEISI_SI_fLi256ELi256ELNS4_4UMMA5MajorE0ELS1E_0ELNS1D_7ScaleInE0ELS1F_0EEEEEENSJ_INS5_IJSC_SC_SC_EEENS5_IJNSA_ILi0EEES1J_S1J_EEEEENS5_IJNS4_10UnderscoreES1M_S1M_EEEEENS4_18SM100_TMA_2SM_LOADENS4_14ComposedLayoutINS4_7SwizzleILi2ELi4ELi3EEENS4_25smem_sparse_ptr_flag_bitsILi2ELi16EEENSJ_INS5_IJNS5_IJSC_SP_EEENS5_IJSB_S13_EEEEEENS5_IJNS5_IJS1J_SG_EEESM_EEEEEEEvNS4_8identityES1P_NS1Q_INS1R_ILi3ELi4ELi3EEENS4_18smem_ptr_flag_bitsILi16EEENSJ_INS5_IJSP_SG_EEENS5_IJSG_SC_EEEEEEEvS22_EENS_8epilogue10collective18CollectiveEpilogueINS2B_23Sm100TmaWarpSpecializedILi4ELi2ELi32ELb1ELb0EEEJNS5_IJSX_SF_SG_EEENS5_IJNSJ_ISX_SC_EENSJ_IS13_SC_EEEEEfNS5_IJSC_llEEEfS2K_NS2B_6fusion15FusionCallbacksIS2F_NS2L_17LinearCombinationIffffLNS_15FloatRoundStyleE2EEES2G_S2J_JEEENS4_5SM1004TMEM4LOAD26SM100_TMEM_LOAD_32dp32b32xENS4_13SM90_TMA_LOADENS1Q_INS1R_ILi2ELi5ELi2EEENS24_ILi32EEENSJ_INS5_IJS13_ST_EEENS5_IJSC_S13_EEEEEEENS4_39AutoVectorizingCopyWithAssumedAlignmentILi128EEENS4_14SM90_TMA_STOREES31_S33_S33_EEEvvEEEEvNT_6ParamsE --------------------------
	.section	.nv.constant0._ZN7cutlass13device_kernelINS_4gemm6kernel13GemmUniversalIN4cute5tupleIJiiiiEEENS1_10collective13CollectiveMmaINS1_41MainloopSm100TmaUmmaWarpSpecializedSparseILi6ELi2ELi1ENS5_IJNS4_1CILi2EEENSA_ILi1EEESC_EEEEENS5_IJNSA_ILi256EEESF_NSA_ILi64EEEEEENS_6half_tENS5_IJNS4_6LayoutINS5_IJiNS5_IJSB_iEEEiEEENS5_IJlNS5_IJSC_SB_EEElEEEEENSJ_INS5_IJNS5_IJNS5_IJNSA_ILi8EEESB_SP_EEEiEEENS5_IJNS5_IJNSA_ILi16EEESB_NSA_ILi4EEEEEEiEEEiEEENS5_IJNS5_IJNS5_IJNSA_ILi128EEESS_NSA_ILi2048EEEEEENSA_ILi16384EEEEEENS5_IJNS5_IJSC_NSA_ILi1024EEENSA_ILi32EEEEEElEEElEEEEEEEESI_NS5_IJlSC_lEEENS4_8TiledMMAINS4_8MMA_AtomIJNS4_33SM100_MMA_F16BF16_2x1SM_SS_SPARSEISI_SI_fLi256ELi256ELNS4_4UMMA5MajorE0ELS1E_0ELNS1D_7ScaleInE0ELS1F_0EEEEEENSJ_INS5_IJSC_SC_SC_EEENS5_IJNSA_ILi0EEES1J_S1J_EEEEENS5_IJNS4_10UnderscoreES1M_S1M_EEEEENS4_18SM100_TMA_2SM_LOADENS4_14ComposedLayoutINS4_7SwizzleILi2ELi4ELi3EEENS4_25smem_sparse_ptr_flag_bitsILi2ELi16EEENSJ_INS5_IJNS5_IJSC_SP_EEENS5_IJSB_S13_EEEEEENS5_IJNS5_IJS1J_SG_EEESM_EEEEEEEvNS4_8identityES1P_NS1Q_INS1R_ILi3ELi4ELi3EEENS4_18smem_ptr_flag_bitsILi16EEENSJ_INS5_IJSP_SG_EEENS5_IJSG_SC_EEEEEEEvS22_EENS_8epilogue10collective18CollectiveEpilogueINS2B_23Sm100TmaWarpSpecializedILi4ELi2ELi32ELb1ELb0EEEJNS5_IJSX_SF_SG_EEENS5_IJNSJ_ISX_SC_EENSJ_IS13_SC_EEEEEfNS5_IJSC_llEEEfS2K_NS2B_6fusion15FusionCallbacksIS2F_NS2L_17LinearCombinationIffffLNS_15FloatRoundStyleE2EEES2G_S2J_JEEENS4_5SM1004TMEM4LOAD26SM100_TMEM_LOAD_32dp32b32xENS4_13SM90_TMA_LOADENS1Q_INS1R_ILi2ELi5ELi2EEENS24_ILi32EEENSJ_INS5_IJS13_ST_EEENS5_IJSC_S13_EEEEEEENS4_39AutoVectorizingCopyWithAssumedAlignmentILi128EEENS4_14SM90_TMA_STOREES31_S33_S33_EEEvvEEEEvNT_6ParamsE,"a",@progbits
	.sectionflags	@""
	.align	4
.nv.constant0._ZN7cutlass13device_kernelINS_4gemm6kernel13GemmUniversalIN4cute5tupleIJiiiiEEENS1_10collective13CollectiveMmaINS1_41MainloopSm100TmaUmmaWarpSpecializedSparseILi6ELi2ELi1ENS5_IJNS4_1CILi2EEENSA_ILi1EEESC_EEEEENS5_IJNSA_ILi256EEESF_NSA_ILi64EEEEEENS_6half_tENS5_IJNS4_6LayoutINS5_IJiNS5_IJSB_iEEEiEEENS5_IJlNS5_IJSC_SB_EEElEEEEENSJ_INS5_IJNS5_IJNS5_IJNSA_ILi8EEESB_SP_EEEiEEENS5_IJNS5_IJNSA_ILi16EEESB_NSA_ILi4EEEEEEiEEEiEEENS5_IJNS5_IJNS5_IJNSA_ILi128EEESS_NSA_ILi2048EEEEEENSA_ILi16384EEEEEENS5_IJNS5_IJSC_NSA_ILi1024EEENSA_ILi32EEEEEElEEElEEEEEEEESI_NS5_IJlSC_lEEENS4_8TiledMMAINS4_8MMA_AtomIJNS4_33SM100_MMA_F16BF16_2x1SM_SS_SPARSEISI_SI_fLi256ELi256ELNS4_4UMMA5MajorE0ELS1E_0ELNS1D_7ScaleInE0ELS1F_0EEEEEENSJ_INS5_IJSC_SC_SC_EEENS5_IJNSA_ILi0EEES1J_S1J_EEEEENS5_IJNS4_10UnderscoreES1M_S1M_EEEEENS4_18SM100_TMA_2SM_LOADENS4_14ComposedLayoutINS4_7SwizzleILi2ELi4ELi3EEENS4_25smem_sparse_ptr_flag_bitsILi2ELi16EEENSJ_INS5_IJNS5_IJSC_SP_EEENS5_IJSB_S13_EEEEEENS5_IJNS5_IJS1J_SG_EEESM_EEEEEEEvNS4_8identityES1P_NS1Q_INS1R_ILi3ELi4ELi3EEENS4_18smem_ptr_flag_bitsILi16EEENSJ_INS5_IJSP_SG_EEENS5_IJSG_SC_EEEEEEEvS22_EENS_8epilogue10collective18CollectiveEpilogueINS2B_23Sm100TmaWarpSpecializedILi4ELi2ELi32ELb1ELb0EEEJNS5_IJSX_SF_SG_EEENS5_IJNSJ_ISX_SC_EENSJ_IS13_SC_EEEEEfNS5_IJSC_llEEEfS2K_NS2B_6fusion15FusionCallbacksIS2F_NS2L_17LinearCombinationIffffLNS_15FloatRoundStyleE2EEES2G_S2J_JEEENS4_5SM1004TMEM4LOAD26SM100_TMEM_LOAD_32dp32b32xENS4_13SM90_TMA_LOADENS1Q_INS1R_ILi2ELi5ELi2EEENS24_ILi32EEENSJ_INS5_IJS13_ST_EEENS5_IJSC_S13_EEEEEEENS4_39AutoVectorizingCopyWithAssumedAlignmentILi128EEENS4_14SM90_TMA_STOREES31_S33_S33_EEEvvEEEEvNT_6ParamsE:
	.zero		3456


//--------------------- SYMBOLS --------------------------

	.type		.nv.reservedSmem.offset0,@object
	.size		.nv.reservedSmem.offset0,0x4
	.type		.nv.reservedSmem.cap,@object
	.size		.nv.reservedSmem.cap,0x4
	.type		__assertfail,@function
